def gluon_mma(
    a_ptr,
    b_ptr,
    c_ptr,
    M: gl.constexpr,
    N: gl.constexpr,
    K: gl.constexpr,
    BLK_A: gl.constexpr,
    BLK_B: gl.constexpr,
    SHARED_A: gl.constexpr,
    SHARED_B: gl.constexpr,
    ACC_LAYOUT: gl.constexpr,
    TMEM_LAYOUT: gl.constexpr,
    USE_TCGEN05: gl.constexpr,
    IS_ASYNC: gl.constexpr,
):
    offs_m = gl.arange(0, M, layout=gl.SliceLayout(1, BLK_A))
    offs_ka = gl.arange(0, K, layout=gl.SliceLayout(0, BLK_A))
    offs_kb = gl.arange(0, K, layout=gl.SliceLayout(1, BLK_B))
    offs_n = gl.arange(0, N, layout=gl.SliceLayout(0, BLK_B))
    a = gl.load(a_ptr + offs_m[:, None] * K + offs_ka[None, :])
    b = gl.load(b_ptr + offs_kb[:, None] * N + offs_n[None, :])
    a_smem = gl.allocate_shared_memory(a.dtype, [M, K], SHARED_A, a)
    b_smem = gl.allocate_shared_memory(b.dtype, [K, N], SHARED_B, b)

    if USE_TCGEN05:
        fence_async_shared()
        bar = gl.allocate_shared_memory(gl.int64, [1], mbarrier.MBarrierLayout())
        mbarrier.init(bar, count=1)
        acc_tmem = allocate_tensor_memory(gl.float32, [M, N], TMEM_LAYOUT)
        tcgen05_mma(a_smem, b_smem, acc_tmem, use_acc=False)
        tcgen05_commit(bar)
        mbarrier.wait(bar, phase=0)
        mbarrier.invalidate(bar)
        acc = acc_tmem.load(ACC_LAYOUT)
    else:
        acc = gl.zeros([M, N], dtype=gl.float32, layout=ACC_LAYOUT)
        acc = hopper.warpgroup_mma(a_smem, b_smem, acc, is_async=IS_ASYNC)
        if IS_ASYNC:
            acc = hopper.warpgroup_mma_wait(num_outstanding=0, deps=[acc])

    out_layout: gl.constexpr = gl.BlockedLayout(
        [1, 1], [1, 32], [gl.num_warps(), 1], [1, 0]
    )
    acc = gl.convert_layout(acc, out_layout)
    offs_cm = gl.arange(0, M, layout=gl.SliceLayout(1, out_layout))
    offs_cn = gl.arange(0, N, layout=gl.SliceLayout(0, out_layout))
    gl.store(c_ptr + offs_cm[:, None] * N + offs_cn[None, :], acc)

# config = {"BLOCK_K": 128, "BLOCK_M": 256, "BLOCK_N": 64, "arch": "sm_100", "dtype": "fp8e4m3", "is_async": 1, "num_warps": 4}
# arch = sm_100


// ===== COMPILED SASS (sm_100a) =====

	.target	sm_100a

	.elftype	@"ET_EXEC"


//--------------------- .note.nv.tkinfo           --------------------------
	.section	.note.nv.tkinfo,"",@"SHT_NOTE"
	.sectionflags	@"SHF_NOTE_NV_TKINFO"
	.tkinfo
        /*0018*/ 	.word	0x00000081
        /*0030*/ 	.string	""
        /*0030*/ 	.string	"ptxas-blackwell"
        /*0030*/ 	.string	"Cuda compilation tools, release 12.9, V12.9.86"
        /*0030*/ 	.string	"Build cuda_12.9.r12.9/compiler.36037853_0"
        /*0030*/ 	.string	"-v  -suppress-debug-info  -lineinfo  -arch sm_100a "



//--------------------- .note.nv.cuver            --------------------------
	.section	.note.nv.cuver,"",@"SHT_NOTE"
	.sectionflags	@"SHF_NOTE_NV_CUVER"
        /*0018*/ 	.short	0x0001
        /*001a*/ 	.short	0x0064
        /*001c*/ 	.short	0x0001
        /*001e*/ 	.short	0x0000
        /*0020*/ 	.short	0x0001
        /*0022*/ 	.short	0x0000


//--------------------- .nv.info                  --------------------------
	.section	.nv.info,"",@"SHT_CUDA_INFO"
	.align	4


	//----- nvinfo : EIATTR_REGCOUNT
	.align		4
        /*0000*/ 	.byte	0x04, 0x2f
        /*0002*/ 	.short	(.L_4 - .L_3)
	.align		4
.L_3:
        /*0004*/ 	.word	index@(gluon_mma)
        /*0008*/ 	.word	0x000000ff


	//----- nvinfo : EIATTR_FRAME_SIZE
	.align		4
.L_4:
        /*000c*/ 	.byte	0x04, 0x11
        /*000e*/ 	.short	(.L_6 - .L_5)
	.align		4
.L_5:
        /*0010*/ 	.word	index@($__internal_2_$__cuda_sm10x_tcgen05_guardrail_trap_unallocated_columns_being_dealloced)
        /*0014*/ 	.word	0x00000000


	//----- nvinfo : EIATTR_FRAME_SIZE
	.align		4
.L_6:
        /*0018*/ 	.byte	0x04, 0x11
        /*001a*/ 	.short	(.L_8 - .L_7)
	.align		4
.L_7:
        /*001c*/ 	.word	index@($__internal_1_$__cuda_sm10x_tcgen05_guardrail_trap_phase_invalid_during_alloc)
        /*0020*/ 	.word	0x00000000


	//----- nvinfo : EIATTR_FRAME_SIZE
	.align		4
.L_8:
        /*0024*/ 	.byte	0x04, 0x11
        /*0026*/ 	.short	(.L_10 - .L_9)
	.align		4
.L_9:
        /*0028*/ 	.word	index@($__internal_0_$__cuda_sm10x_tcgen05_guardrail_trap_col_being_dealloced_not_returned_by_alloc)
        /*002c*/ 	.word	0x00000000


	//----- nvinfo : EIATTR_FRAME_SIZE
	.align		4
.L_10:
        /*0030*/ 	.byte	0x04, 0x11
        /*0032*/ 	.short	(.L_12 - .L_11)
	.align		4
.L_11:
        /*0034*/ 	.word	index@(gluon_mma)
        /*0038*/ 	.word	0x00000000


	//----- nvinfo : EIATTR_MIN_STACK_SIZE
	.align		4
.L_12:
        /*003c*/ 	.byte	0x04, 0x12
        /*003e*/ 	.short	(.L_14 - .L_13)
	.align		4
.L_13:
        /*0040*/ 	.word	index@(gluon_mma)
        /*0044*/ 	.word	0x00000000
.L_14:


//--------------------- .nv.info.gluon_mma        --------------------------
	.section	.nv.info.gluon_mma,"",@"SHT_CUDA_INFO"
	.sectionflags	@""
	.align	4


	//----- nvinfo : EIATTR_CUDA_API_VERSION
	.align		4
        /*0000*/ 	.byte	0x04, 0x37
        /*0002*/ 	.short	(.L_16 - .L_15)
.L_15:
        /*0004*/ 	.word	0x00000081


	//----- nvinfo : EIATTR_KPARAM_INFO
	.align		4
.L_16:
        /*0008*/ 	.byte	0x04, 0x17
        /*000a*/ 	.short	(.L_18 - .L_17)
.L_17:
        /*000c*/ 	.word	0x00000000
        /*0010*/ 	.short	0x0004
        /*0012*/ 	.short	0x0020
        /*0014*/ 	.byte	0x00, 0xf4, 0x21, 0x00


	//----- nvinfo : EIATTR_KPARAM_INFO
	.align		4
.L_18:
        /*0018*/ 	.byte	0x04, 0x17
        /*001a*/ 	.short	(.L_20 - .L_19)
.L_19:
        /*001c*/ 	.word	0x00000000
        /*0020*/ 	.short	0x0003
        /*0022*/ 	.short	0x0018
        /*0024*/ 	.byte	0x00, 0xf4, 0x21, 0x00


	//----- nvinfo : EIATTR_KPARAM_INFO
	.align		4
.L_20:
        /*0028*/ 	.byte	0x04, 0x17
        /*002a*/ 	.short	(.L_22 - .L_21)
.L_21:
        /*002c*/ 	.word	0x00000000
        /*0030*/ 	.short	0x0002
        /*0032*/ 	.short	0x0010
        /*0034*/ 	.byte	0x00, 0xf4, 0x21, 0x00


	//----- nvinfo : EIATTR_KPARAM_INFO
	.align		4
.L_22:
        /*0038*/ 	.byte	0x04, 0x17
        /*003a*/ 	.short	(.L_24 - .L_23)
.L_23:
        /*003c*/ 	.word	0x00000000
        /*0040*/ 	.short	0x0001
        /*0042*/ 	.short	0x0008
        /*0044*/ 	.byte	0x00, 0xf4, 0x21, 0x00


	//----- nvinfo : EIATTR_KPARAM_INFO
	.align		4
.L_24:
        /*0048*/ 	.byte	0x04, 0x17
        /*004a*/ 	.short	(.L_26 - .L_25)
.L_25:
        /*004c*/ 	.word	0x00000000
        /*0050*/ 	.short	0x0000
        /*0052*/ 	.short	0x0000
        /*0054*/ 	.byte	0x00, 0xf4, 0x21, 0x00


	//----- nvinfo : EIATTR_AT_ENTRY_FRAGMENTS
	.align		4
.L_26:
        /*0058*/ 	.byte	0x04, 0x4f
        /*005a*/ 	.short	(.L_28 - .L_27)


	//   ....[0]....
.L_27:
        /*005c*/ 	.word	0x00000004


	//----- nvinfo : EIATTR_RESERVED_SMEM_USED
	.align		4
.L_28:
        /*0060*/ 	.byte	0x01, 0x41
	.zero		2


	//----- nvinfo : EIATTR_SPARSE_MMA_MASK
	.align		4
        /*0064*/ 	.byte	0x03, 0x50
        /*0066*/ 	.short	0x0000


	//----- nvinfo : EIATTR_TCGEN05_1CTA_USED
	.align		4
        /*0068*/ 	.byte	0x01, 0x51
	.zero		2


	//----- nvinfo : EIATTR_MAXREG_COUNT
	.align		4
        /*006c*/ 	.byte	0x03, 0x1b
        /*006e*/ 	.short	0x00ff


	//----- nvinfo : EIATTR_NUM_BARRIERS
	.align		4
        /*0070*/ 	.byte	0x02, 0x4c
        /*0072*/ 	.byte	0x01
	.zero		1


	//----- nvinfo : EIATTR_INT_WARP_WIDE_INSTR_OFFSETS
	.align		4
        /*0074*/ 	.byte	0x04, 0x31
        /*0076*/ 	.short	(.L_30 - .L_29)


	//   ....[0]....
.L_29:
        /*0078*/ 	.word	0x00004170


	//   ....[1]....
        /*007c*/ 	.word	0x000041f0


	//   ....[2]....
        /*0080*/ 	.word	0x00004d80


	//   ....[3]....
        /*0084*/ 	.word	0x00004d90


	//   ....[4]....
        /*0088*/ 	.word	0x000073f0


	//   ....[5]....
        /*008c*/ 	.word	0x00007440


	//----- nvinfo : EIATTR_COOP_GROUP_MASK_REGIDS
	.align		4
.L_30:
        /*0090*/ 	.byte	0x04, 0x29
        /*0092*/ 	.short	(.L_32 - .L_31)


	//   ....[0]....
.L_31:
        /*0094*/ 	.word	0xffffffff


	//   ....[1]....
        /*0098*/ 	.word	0xffffffff


	//   ....[2]....
        /*009c*/ 	.word	0xffffffff


	//   ....[3]....
        /*00a0*/ 	.word	0xffffffff


	//----- nvinfo : EIATTR_COOP_GROUP_INSTR_OFFSETS
	.align		4
.L_32:
        /*00a4*/ 	.byte	0x04, 0x28
        /*00a6*/ 	.short	(.L_34 - .L_33)


	//   ....[0]....
.L_33:
        /*00a8*/ 	.word	0x00000050


	//   ....[1]....
        /*00ac*/ 	.word	0x00000310


	//   ....[2]....
        /*00b0*/ 	.word	0x00007280


	//   ....[3]....
        /*00b4*/ 	.word	0x000074f0


	//----- nvinfo : EIATTR_VRC_CTA_INIT_COUNT
	.align		4
.L_34:
        /*00b8*/ 	.byte	0x02, 0x4a
        /*00ba*/ 	.byte	0x80
	.zero		1


	//----- nvinfo : EIATTR_MBARRIER_INSTR_OFFSETS
	.align		4
        /*00bc*/ 	.byte	0x04, 0x39
        /*00be*/ 	.short	(.L_36 - .L_35)


	//   ....[0]....
.L_35:
        /*00c0*/ 	.word	0x000049c0
        /*00c4*/ 	.word	0x000000ff
        /*00c8*/ 	.word	0x0000a000
        /*00cc*/ 	.short	0x0100
        /*00ce*/ 	.byte	0x07
	.zero		1


	//   ....[1]....
        /*00d0*/ 	.word	0x00004e00
        /*00d4*/ 	.word	0x000000ff
        /*00d8*/ 	.word	0x0000a000
        /*00dc*/ 	.short	0x010a
        /*00de*/ 	.byte	0x07
	.zero		1


	//   ....[2]....
        /*00e0*/ 	.word	0x00004f80
        /*00e4*/ 	.word	0x000000ff
        /*00e8*/ 	.word	0x0000a000
        /*00ec*/ 	.short	0x0108
        /*00ee*/ 	.byte	0x07
	.zero		1


	//   ....[3]....
        /*00f0*/ 	.word	0x00007510
        /*00f4*/ 	.word	0x000000ff
        /*00f8*/ 	.word	0x0000a000
        /*00fc*/ 	.short	0x010a
        /*00fe*/ 	.byte	0x07
	.zero		1


	//----- nvinfo : EIATTR_NUM_MBARRIERS
	.align		4
.L_36:
        /*0100*/ 	.byte	0x03, 0x38
        /*0102*/ 	.short	0x0001


	//----- nvinfo : EIATTR_EXIT_INSTR_OFFSETS
	.align		4
        /*0104*/ 	.byte	0x04, 0x1c
        /*0106*/ 	.short	(.L_38 - .L_37)


	//   ....[0]....
.L_37:
        /*0108*/ 	.word	0x00007500


	//----- nvinfo : EIATTR_REQNTID
	.align		4
.L_38:
        /*010c*/ 	.byte	0x04, 0x10
        /*010e*/ 	.short	(.L_40 - .L_39)
.L_39:
        /*0110*/ 	.word	0x00000080
        /*0114*/ 	.word	0x00000001
        /*0118*/ 	.word	0x00000001


	//----- nvinfo : EIATTR_CRS_STACK_SIZE
	.align		4
.L_40:
        /*011c*/ 	.byte	0x04, 0x1e
        /*011e*/ 	.short	(.L_42 - .L_41)
.L_41:
        /*0120*/ 	.word	0x00000000


	//----- nvinfo : EIATTR_CBANK_PARAM_SIZE
	.align		4
.L_42:
        /*0124*/ 	.byte	0x03, 0x19
        /*0126*/ 	.short	0x0028


	//----- nvinfo : EIATTR_PARAM_CBANK
	.align		4
        /*0128*/ 	.byte	0x04, 0x0a
        /*012a*/ 	.short	(.L_44 - .L_43)
	.align		4
.L_43:
        /*012c*/ 	.word	index@(.nv.constant0.gluon_mma)
        /*0130*/ 	.short	0x0380
        /*0132*/ 	.short	0x0028


	//----- nvinfo : EIATTR_SW_WAR
	.align		4
.L_44:
        /*0134*/ 	.byte	0x04, 0x36
        /*0136*/ 	.short	(.L_46 - .L_45)
.L_45:
        /*0138*/ 	.word	0x00000008
.L_46:


//--------------------- .nv.compat                --------------------------
	.section	.nv.compat,"",@"SHT_CUDA_COMPAT_INFO"
	.align	4
        /*0000*/ 	.byte	0x02, 0x02, 0x02, 0x00, 0x02, 0x05, 0x05, 0x00, 0x02, 0x03, 0x00, 0x00, 0x02, 0x06, 0x01, 0x00


//--------------------- .nv.callgraph             --------------------------
	.section	.nv.callgraph,"",@"SHT_CUDA_CALLGRAPH"
	.align	4
	.sectionentsize	8
	.align		4
        /*0000*/ 	.word	0x00000000
	.align		4
        /*0004*/ 	.word	0xffffffff
	.align		4
        /*0008*/ 	.word	0x00000000
	.align		4
        /*000c*/ 	.word	0xfffffffe
	.align		4
        /*0010*/ 	.word	0x00000000
	.align		4
        /*0014*/ 	.word	0xfffffffd
	.align		4
        /*0018*/ 	.word	0x00000000
	.align		4
        /*001c*/ 	.word	0xfffffffc


//--------------------- .text.gluon_mma           --------------------------
	.section	.text.gluon_mma,"ax",@progbits
	.align	128
        .global         gluon_mma
        .type           gluon_mma,@function
        .size           gluon_mma,(.L_x_15 - gluon_mma)
        .other          gluon_mma,@"STO_CUDA_ENTRY STV_DEFAULT"
gluon_mma:
.text.gluon_mma:
[----:B------:R-:W0:Y:S01]  /*0000*/  LDC R1, c[0x0][0x37c] ;  /* 0x0000df00ff017b82 */ /* 0x000e220000000800 */
[----:B------:R-:W1:Y:S02]  /*0010*/  S2R R142, SR_TID.X ;  /* 0x00000000008e7919 */ /* 0x000e640000002100 */
[----:B-1----:R-:W-:-:S13]  /*0020*/  ISETP.GE.U32.AND P1, PT, R142, 0x20, PT ;  /* 0x000000208e00780c */ /* 0x002fda0003f26070 */
[----:B------:R-:W-:Y:S05]  /*0030*/  @P1 BRA `(.L_x_0) ;  /* 0x0000000000b81947 */ /* 0x000fea0003800000 */
[----:B------:R-:W1:Y:S01]  /*0040*/  S2UR UR6, SR_CgaCtaId ;  /* 0x00000000000679c3 */ /* 0x000e620000008800 */
[----:B------:R-:W-:Y:S01]  /*0050*/  NOP ;  /* 0x0000000000007918 */ /* 0x000fe20000000000 */
[----:B------:R-:W-:Y:S02]  /*0060*/  UMOV UR4, 0x40 ;  /* 0x0000004000047882 */ /* 0x000fe40000000000 */
[----:B-1----:R-:W-:-:S09]  /*0070*/  ULEA UR4, UR6, UR4, 0x18 ;  /* 0x0000000406047291 */ /* 0x002fd2000f8ec0ff */
[----:B------:R-:W1:Y:S01]  /*0080*/  LDS.U8 R0, [UR4] ;  /* 0x00000004ff007984 */ /* 0x000e620008000000 */
[----:B------:R-:W-:Y:S02]  /*0090*/  UMOV UR4, 0x400 ;  /* 0x0000040000047882 */ /* 0x000fe40000000000 */
[----:B------:R-:W-:Y:S01]  /*00a0*/  ULEA UR4, UR6, UR4, 0x18 ;  /* 0x0000000406047291 */ /* 0x000fe2000f8ec0ff */
[----:B-1----:R-:W-:-:S13]  /*00b0*/  ISETP.NE.AND P0, PT, R0, RZ, PT ;  /* 0x000000ff0000720c */ /* 0x002fda0003f05270 */
[----:B------:R-:W-:Y:S05]  /*00c0*/  @P0 BRA `(.L_x_1) ;  /* 0x00000000007c0947 */ /* 0x000fea0003800000 */
[----:B------:R-:W-:-:S13]  /*00d0*/  ELECT P0, URZ, PT ;  /* 0x0000000000ff782f */ /* 0x000fda0003800000 */
[----:B------:R-:W-:Y:S05]  /*00e0*/  @!P0 BRA `(.L_x_2) ;  /* 0x0000000000848947 */ /* 0x000fea0003800000 */
[----:B------:R-:W-:Y:S01]  /*00f0*/  UMOV UR5, 0x4 ;  /* 0x0000000400057882 */ /* 0x000fe20000000000 */
[----:B------:R-:W-:Y:S02]  /*0100*/  IMAD.MOV.U32 R4, RZ, RZ, 0x1 ;  /* 0x00000001ff047424 */ /* 0x000fe400078e00ff */
[----:B------:R-:W-:Y:S02]  /*0110*/  IMAD.MOV.U32 R5, RZ, RZ, 0xf ;  /* 0x0000000fff057424 */ /* 0x000fe400078e00ff */
[----:B------:R-:W-:Y:S04]  /*0120*/  DEPBAR.LE SB1, 0x36 ;  /* 0x00009d800000791a */ /* 0x000fe80000000000 */
[----:B------:R-:W1:Y:S02]  /*0130*/  UTCATOMSWS.FIND_AND_SET.ALIGN UP0, UR5, UR5 ;  /* 0x00000005000575e3 */ /* 0x000e640008000800 */
[----:B-1----:R-:W-:-:S04]  /*0140*/  PLOP3.LUT P0, PT, PT, PT, UP0, 0x80, 0x8 ;  /* 0x000000000008781c */ /* 0x002fc80003f0f008 */
[----:B------:R-:W-:-:S04]  /*0150*/  SEL R0, RZ, 0xffffffff, !P0 ;  /* 0xffffffffff007807 */ /* 0x000fc80004000000 */
[----:B------:R-:W-:Y:S01]  /*0160*/  ISETP.NE.AND P0, PT, R0, RZ, PT ;  /* 0x000000ff0000720c */ /* 0x000fe20003f05270 */
[----:B------:R-:W-:-:S12]  /*0170*/  IMAD.U32 R0, RZ, RZ, UR5 ;  /* 0x00000005ff007e24 */ /* 0x000fd8000f8e00ff */
[----:B------:R-:W-:Y:S05]  /*0180*/  @P0 BRA `(.L_x_3) ;  /* 0x0000000000240947 */ /* 0x000fea0003800000 */
.L_x_4:
[----:B------:R-:W-:Y:S05]  /*0190*/  NANOSLEEP 0x64 ;  /* 0x000000640000795d */ /* 0x000fea0003800000 */
[----:B------:R-:W-:-:S05]  /*01a0*/  UMOV UR5, 0x4 ;  /* 0x0000000400057882 */ /* 0x000fca0000000000 */
[----:B------:R-:W-:Y:S04]  /*01b0*/  DEPBAR.LE SB1, 0x36 ;  /* 0x00009d800000791a */ /* 0x000fe80000000000 */
[----:B------:R-:W1:Y:S02]  /*01c0*/  UTCATOMSWS.FIND_AND_SET.ALIGN UP0, UR5, UR5 ;  /* 0x00000005000575e3 */ /* 0x000e640008000800 */
[----:B-1----:R-:W-:-:S04]  /*01d0*/  PLOP3.LUT P0, PT, PT, PT, UP0, 0x80, 0x8 ;  /* 0x000000000008781c */ /* 0x002fc80003f0f008 */
[----:B------:R-:W-:-:S04]  /*01e0*/  SEL R0, RZ, 0xffffffff, !P0 ;  /* 0xffffffffff007807 */ /* 0x000fc80004000000 */
[----:B------:R-:W-:Y:S01]  /*01f0*/  ISETP.NE.AND P0, PT, R0, RZ, PT ;  /* 0x000000ff0000720c */ /* 0x000fe20003f05270 */
[----:B------:R-:W-:-:S12]  /*0200*/  IMAD.U32 R0, RZ, RZ, UR5 ;  /* 0x00000005ff007e24 */ /* 0x000fd8000f8e00ff */
[----:B------:R-:W-:Y:S05]  /*0210*/  @!P0 BRA `(.L_x_4) ;  /* 0xfffffffc00dc8947 */ /* 0x000fea000383ffff */
.L_x_3:
[C---:B------:R-:W-:Y:S01]  /*0220*/  VIADD R3, R0.reuse, 0x10 ;  /* 0x0000001000037836 */ /* 0x040fe20000000000 */
[----:B------:R-:W-:Y:S01]  /*0230*/  UMOV UR5, 0x50 ;  /* 0x0000005000057882 */ /* 0x000fe20000000000 */
[----:B------:R-:W-:Y:S01]  /*0240*/  SHF.L.U32 R2, R5, R0, RZ ;  /* 0x0000000005027219 */ /* 0x000fe200000006ff */
[----:B------:R-:W-:Y:S01]  /*0250*/  ULEA UR5, UR6, UR5, 0x18 ;  /* 0x0000000506057291 */ /* 0x000fe2000f8ec0ff */
[----:B------:R-:W-:Y:S01]  /*0260*/  IMAD.SHL.U32 R0, R0, 0x20, RZ ;  /* 0x0000002000007824 */ /* 0x000fe200078e00ff */
[----:B------:R-:W-:-:S04]  /*0270*/  SHF.L.U32 R3, R4, R3, RZ ;  /* 0x0000000304037219 */ /* 0x000fc800000006ff */
[----:B------:R-:W-:-:S05]  /*0280*/  LOP3.LUT R2, R3, R2, RZ, 0xfc, !PT ;  /* 0x0000000203027212 */ /* 0x000fca00078efcff */
[----:B------:R1:W-:Y:S04]  /*0290*/  ATOMS.OR RZ, [UR5], R2 ;  /* 0x00000002ffff798c */ /* 0x0003e8000b000005 */
[----:B------:R1:W-:Y:S01]  /*02a0*/  STS [UR4], R0 ;  /* 0x00000000ff007988 */ /* 0x0003e20008000804 */
[----:B------:R-:W-:Y:S05]  /*02b0*/  BRA `(.L_x_2) ;  /* 0x0000000000107947 */ /* 0x000fea0003800000 */
.L_x_1:
[----:B------:R-:W-:Y:S01]  /*02c0*/  IMAD.MOV.U32 R0, RZ, RZ, -0x1 ;  /* 0xffffffffff007424 */ /* 0x000fe200078e00ff */
[----:B------:R-:W-:-:S04]  /*02d0*/  MOV R2, 0x300 ;  /* 0x0000030000027802 */ /* 0x000fc80000000f00 */
[----:B------:R1:W-:Y:S03]  /*02e0*/  STS [UR4], R0 ;  /* 0x00000000ff007988 */ /* 0x0003e60008000804 */
[----:B01----:R-:W-:Y:S05]  /*02f0*/  CALL.REL.NOINC `($__internal_1_$__cuda_sm10x_tcgen05_guardrail_trap_phase_invalid_during_alloc) ;  /* 0x00000070009c7944 */ /* 0x003fea0003c00000 */
.L_x_2:
[----:B------:R-:W-:Y:S05]  /*0300*/  WARPSYNC.ALL ;  /* 0x0000000000007948 */ /* 0x000fea0003800000 */
[----:B------:R-:W-:Y:S01]  /*0310*/  NOP ;  /* 0x0000000000007918 */ /* 0x000fe20000000000 */
.L_x_0:
[----:B------:R-:W2:Y:S01]  /*0320*/  LDCU.64 UR8, c[0x0][0x380] ;  /* 0x00007000ff0877ac */ /* 0x000ea20008000a00 */
[----:B------:R-:W-:Y:S01]  /*0330*/  SHF.R.U32.HI R128, RZ, 0x5, R142 ;  /* 0x00000005ff807819 */ /* 0x000fe2000001168e */
[----:B------:R-:W3:Y:S01]  /*0340*/  S2UR UR6, SR_CgaCtaId ;  /* 0x00000000000679c3 */ /* 0x000ee20000008800 */
[----:B-1----:R-:W-:Y:S01]  /*0350*/  LOP3.LUT R0, R142, 0x60, RZ, 0xc0, !PT ;  /* 0x000000608e007812 */ /* 0x002fe200078ec0ff */
[----:B------:R-:W-:Y:S01]  /*0360*/  UMOV UR7, 0x400 ;  /* 0x0000040000077882 */ /* 0x000fe20000000000 */
[----:B------:R-:W-:Y:S01]  /*0370*/  SGXT.U32 R128, R128, 0x2 ;  /* 0x000000028080781a */ /* 0x000fe20000000000 */
[----:B------:R-:W1:Y:S01]  /*0380*/  LDCU.64 UR14, c[0x0][0x358] ;  /* 0x00006b00ff0e77ac */ /* 0x000e620008000a00 */
[----:B------:R-:W-:Y:S01]  /*0390*/  LOP3.LUT R10, R142, 0x1f, RZ, 0xc0, !PT ;  /* 0x0000001f8e0a7812 */ /* 0x000fe200078ec0ff */
[----:B------:R-:W-:Y:S01]  /*03a0*/  IMAD.SHL.U32 R19, R0, 0x4, RZ ;  /* 0x0000000400137824 */ /* 0x000fe200078e00ff */
[C---:B------:R-:W-:Y:S02]  /*03b0*/  LOP3.LUT R185, R128.reuse, 0x4, RZ, 0xfc, !PT ;  /* 0x0000000480b97812 */ /* 0x040fe400078efcff */
[----:B------:R-:W-:-:S02]  /*03c0*/  LOP3.LUT R184, R128, 0x8, RZ, 0xfc, !PT ;  /* 0x0000000880b87812 */ /* 0x000fc400078efcff */
[C---:B------:R-:W-:Y:S02]  /*03d0*/  LOP3.LUT R183, R128.reuse, 0xc, RZ, 0xfc, !PT ;  /* 0x0000000c80b77812 */ /* 0x040fe400078efcff */
[C---:B------:R-:W-:Y:S02]  /*03e0*/  LOP3.LUT R182, R128.reuse, 0x10, RZ, 0xfc, !PT ;  /* 0x0000001080b67812 */ /* 0x040fe400078efcff */
[----:B------:R-:W-:Y:S02]  /*03f0*/  LOP3.LUT R181, R128, 0x14, RZ, 0xfc, !PT ;  /* 0x0000001480b57812 */ /* 0x000fe400078efcff */
[----:B--2---:R-:W-:Y:S02]  /*0400*/  IADD3 R160, P4, P6, R10, UR8, R19 ;  /* 0x000000080aa07c10 */ /* 0x004fe4000fe9e013 */
[----:B------:R-:W-:Y:S02]  /*0410*/  LEA R131, P3, R185, UR8, 0x7 ;  /* 0x00000008b9837c11 */ /* 0x000fe4000f8638ff */
[----:B------:R-:W-:-:S02]  /*0420*/  IADD3.X R161, PT, PT, RZ, UR9, RZ, P4, P6 ;  /* 0x00000009ffa17c10 */ /* 0x000fc4000a7ec4ff */
[----:B------:R-:W-:Y:S01]  /*0430*/  IADD3 R130, P6, PT, R10, R131, RZ ;  /* 0x000000830a827210 */ /* 0x000fe20007fde0ff */
[----:B---3--:R-:W-:Y:S01]  /*0440*/  ULEA UR7, UR6, UR7, 0x18 ;  /* 0x0000000706077291 */ /* 0x008fe2000f8ec0ff */
[----:B------:R-:W-:Y:S01]  /*0450*/  LEA.HI.X R4, R185, UR9, RZ, 0x7, P3 ;  /* 0x00000009b9047c11 */ /* 0x000fe200098f3cff */
[----:B------:R-:W-:Y:S01]  /*0460*/  BAR.SYNC.DEFER_BLOCKING 0x0 ;  /* 0x0000000000007b1d */ /* 0x000fe20000010000 */
[----:B------:R-:W-:Y:S02]  /*0470*/  LEA R119, P5, R184, UR8, 0x7 ;  /* 0x00000008b8777c11 */ /* 0x000fe4000f8a38ff */
[----:B------:R-:W-:Y:S01]  /*0480*/  LEA R127, P0, R183, UR8, 0x7 ;  /* 0x00000008b77f7c11 */ /* 0x000fe2000f8038ff */
[----:B------:R-:W-:Y:S01]  /*0490*/  IMAD.X R131, RZ, RZ, R4, P6 ;  /* 0x000000ffff837224 */ /* 0x000fe200030e0604 */
[----:B------:R-:W-:Y:S02]  /*04a0*/  IADD3 R118, P4, PT, R10, R119, RZ ;  /* 0x000000770a767210 */ /* 0x000fe40007f9e0ff */
[----:B------:R-:W-:-:S02]  /*04b0*/  LEA.HI.X R3, R184, UR9, RZ, 0x7, P5 ;  /* 0x00000009b8037c11 */ /* 0x000fc4000a8f3cff */
[----:B------:R-:W-:Y:S02]  /*04c0*/  IADD3 R126, P6, PT, R10, R127, RZ ;  /* 0x0000007f0a7e7210 */ /* 0x000fe40007fde0ff */
[----:B------:R-:W-:Y:S01]  /*04d0*/  LEA.HI.X R4, R183, UR9, RZ, 0x7, P0 ;  /* 0x00000009b7047c11 */ /* 0x000fe200080f3cff */
[----:B------:R-:W-:Y:S01]  /*04e0*/  IMAD.X R119, RZ, RZ, R3, P4 ;  /* 0x000000ffff777224 */ /* 0x000fe200020e0603 */
[----:B------:R-:W-:Y:S02]  /*04f0*/  LEA R125, P2, R182, UR8, 0x7 ;  /* 0x00000008b67d7c11 */ /* 0x000fe4000f8438ff */
[----:B------:R-:W-:Y:S01]  /*0500*/  LEA R123, P3, R181, UR8, 0x7 ;  /* 0x00000008b57b7c11 */ /* 0x000fe2000f8638ff */
[----:B------:R-:W-:Y:S01]  /*0510*/  IMAD.X R127, RZ, RZ, R4, P6 ;  /* 0x000000ffff7f7224 */ /* 0x000fe200030e0604 */
[C---:B------:R-:W-:Y:S02]  /*0520*/  LOP3.LUT R180, R128.reuse, 0x18, RZ, 0xfc, !PT ;  /* 0x0000001880b47812 */ /* 0x040fe400078efcff */
[----:B------:R-:W-:-:S02]  /*0530*/  LOP3.LUT R159, R128, 0x1c, RZ, 0xfc, !PT ;  /* 0x0000001c809f7812 */ /* 0x000fc400078efcff */
[----:B------:R-:W-:Y:S02]  /*0540*/  IADD3 R124, P4, PT, R10, R125, RZ ;  /* 0x0000007d0a7c7210 */ /* 0x000fe40007f9e0ff */
[----:B------:R-:W-:Y:S01]  /*0550*/  LEA.HI.X R3, R182, UR9, RZ, 0x7, P2 ;  /* 0x00000009b6037c11 */ /* 0x000fe200090f3cff */
[----:B------:R-:W2:Y:S01]  /*0560*/  LDS R252, [UR7] ;  /* 0x00000007fffc7984 */ /* 0x000ea20008000800 */
[----:B------:R-:W-:Y:S02]  /*0570*/  IADD3 R122, P6, PT, R10, R123, RZ ;  /* 0x0000007b0a7a7210 */ /* 0x000fe40007fde0ff */
[----:B------:R-:W-:Y:S01]  /*0580*/  LEA.HI.X R4, R181, UR9, RZ, 0x7, P3 ;  /* 0x00000009b5047c11 */ /* 0x000fe200098f3cff */
[----:B------:R-:W-:Y:S01]  /*0590*/  IMAD.X R125, RZ, RZ, R3, P4 ;  /* 0x000000ffff7d7224 */ /* 0x000fe200020e0603 */
[----:B------:R-:W-:Y:S02]  /*05a0*/  LEA R121, P5, R180, UR8, 0x7 ;  /* 0x00000008b4797c11 */ /* 0x000fe4000f8a38ff */
[----:B------:R-:W-:Y:S01]  /*05b0*/  LEA R117, P0, R159, UR8, 0x7 ;  /* 0x000000089f757c11 */ /* 0x000fe2000f8038ff */
[----:B------:R-:W-:Y:S01]  /*05c0*/  IMAD.X R123, RZ, RZ, R4, P6 ;  /* 0x000000ffff7b7224 */ /* 0x000fe200030e0604 */
[----:B------:R-:W-:-:S02]  /*05d0*/  LOP3.LUT R152, R128, 0x20, RZ, 0xfc, !PT ;  /* 0x0000002080987812 */ /* 0x000fc400078efcff */
[----:B------:R-:W-:Y:S02]  /*05e0*/  LOP3.LUT R150, R128, 0x24, RZ, 0xfc, !PT ;  /* 0x0000002480967812 */ /* 0x000fe400078efcff */
[----:B------:R-:W-:Y:S02]  /*05f0*/  IADD3 R120, P4, PT, R10, R121, RZ ;  /* 0x000000790a787210 */ /* 0x000fe40007f9e0ff */
[----:B------:R-:W-:Y:S02]  /*0600*/  LEA.HI.X R3, R180, UR9, RZ, 0x7, P5 ;  /* 0x00000009b4037c11 */ /* 0x000fe4000a8f3cff */
[----:B------:R-:W-:Y:S02]  /*0610*/  IADD3 R116, P6, PT, R10, R117, RZ ;  /* 0x000000750a747210 */ /* 0x000fe40007fde0ff */
[----:B------:R-:W-:Y:S01]  /*0620*/  LEA.HI.X R4, R159, UR9, RZ, 0x7, P0 ;  /* 0x000000099f047c11 */ /* 0x000fe200080f3cff */
[----:B------:R-:W-:Y:S01]  /*0630*/  IMAD.X R121, RZ, RZ, R3, P4 ;  /* 0x000000ffff797224 */ /* 0x000fe200020e0603 */
[----:B------:R-:W-:-:S02]  /*0640*/  LEA R115, P2, R152, UR8, 0x7 ;  /* 0x0000000898737c11 */ /* 0x000fc4000f8438ff */
[----:B------:R-:W-:Y:S01]  /*0650*/  LEA R113, P3, R150, UR8, 0x7 ;  /* 0x0000000896717c11 */ /* 0x000fe2000f8638ff */
[----:B------:R-:W-:Y:S01]  /*0660*/  IMAD.X R117, RZ, RZ, R4, P6 ;  /* 0x000000ffff757224 */ /* 0x000fe200030e0604 */
[C---:B------:R-:W-:Y:S02]  /*0670*/  LOP3.LUT R132, R128.reuse, 0x28, RZ, 0xfc, !PT ;  /* 0x0000002880847812 */ /* 0x040fe400078efcff */
[----:B------:R-:W-:Y:S02]  /*0680*/  LOP3.LUT R149, R128, 0x2c, RZ, 0xfc, !PT ;  /* 0x0000002c80957812 */ /* 0x000fe400078efcff */
[----:B------:R-:W-:Y:S02]  /*0690*/  IADD3 R114, P4, PT, R10, R115, RZ ;  /* 0x000000730a727210 */ /* 0x000fe40007f9e0ff */
[----:B------:R-:W-:Y:S02]  /*06a0*/  LEA.HI.X R3, R152, UR9, RZ, 0x7, P2 ;  /* 0x0000000998037c11 */ /* 0x000fe400090f3cff */
[----:B------:R-:W-:-:S02]  /*06b0*/  IADD3 R112, P6, PT, R10, R113, RZ ;  /* 0x000000710a707210 */ /* 0x000fc40007fde0ff */
[----:B------:R-:W-:Y:S01]  /*06c0*/  LEA.HI.X R4, R150, UR9, RZ, 0x7, P3 ;  /* 0x0000000996047c11 */ /* 0x000fe200098f3cff */
[----:B------:R-:W-:Y:S01]  /*06d0*/  IMAD.X R115, RZ, RZ, R3, P4 ;  /* 0x000000ffff737224 */ /* 0x000fe200020e0603 */
[----:B------:R-:W-:Y:S02]  /*06e0*/  LEA R111, P5, R132, UR8, 0x7 ;  /* 0x00000008846f7c11 */ /* 0x000fe4000f8a38ff */
[----:B------:R-:W-:Y:S01]  /*06f0*/  LEA R109, P0, R149, UR8, 0x7 ;  /* 0x00000008956d7c11 */ /* 0x000fe2000f8038ff */
[----:B------:R-:W-:Y:S01]  /*0700*/  IMAD.X R113, RZ, RZ, R4, P6 ;  /* 0x000000ffff717224 */ /* 0x000fe200030e0604 */
[C---:B------:R-:W-:Y:S02]  /*0710*/  LOP3.LUT R148, R128.reuse, 0x30, RZ, 0xfc, !PT ;  /* 0x0000003080947812 */ /* 0x040fe400078efcff */
[----:B------:R-:W-:Y:S02]  /*0720*/  LOP3.LUT R147, R128, 0x34, RZ, 0xfc, !PT ;  /* 0x0000003480937812 */ /* 0x000fe400078efcff */
[----:B------:R-:W-:-:S02]  /*0730*/  IADD3 R110, P4, PT, R10, R111, RZ ;  /* 0x0000006f0a6e7210 */ /* 0x000fc40007f9e0ff */
[----:B------:R-:W-:Y:S02]  /*0740*/  LEA.HI.X R3, R132, UR9, RZ, 0x7, P5 ;  /* 0x0000000984037c11 */ /* 0x000fe4000a8f3cff */
        /* <DEDUP_REMOVED lines=14> */
[C---:B------:R-:W-:Y:S01]  /*0830*/  LEA R101, P0, R137.reuse, UR8, 0x7 ;  /* 0x0000000889657c11 */ /* 0x040fe2000f8038ff */
[----:B------:R-:W-:Y:S01]  /*0840*/  IMAD.X R105, RZ, RZ, R4, P6 ;  /* 0x000000ffff697224 */ /* 0x000fe200030e0604 */
[----:B------:R-:W-:Y:S02]  /*0850*/  LOP3.LUT R141, R128, 0x40, RZ, 0xfc, !PT ;  /* 0x00000040808d7812 */ /* 0x000fe400078efcff */
[----:B------:R-:W-:Y:S02]  /*0860*/  IADD3 R102, P4, PT, R10, R103, RZ ;  /* 0x000000670a667210 */ /* 0x000fe40007f9e0ff */
[----:B------:R-:W-:Y:S02]  /*0870*/  LEA.HI.X R3, R2, UR9, RZ, 0x7, P5 ;  /* 0x0000000902037c11 */ /* 0x000fe4000a8f3cff */
[----:B------:R-:W-:Y:S02]  /*0880*/  IADD3 R100, P6, PT, R10, R101, RZ ;  /* 0x000000650a647210 */ /* 0x000fe40007fde0ff */
[----:B------:R-:W-:Y:S01]  /*0890*/  LEA.HI.X R4, R137, UR9, RZ, 0x7, P0 ;  /* 0x0000000989047c11 */ /* 0x000fe200080f3cff */
[----:B------:R-:W-:Y:S01]  /*08a0*/  IMAD.X R103, RZ, RZ, R3, P4 ;  /* 0x000000ffff677224 */ /* 0x000fe200020e0603 */
[----:B------:R-:W-:Y:S01]  /*08b0*/  BAR.SYNC.DEFER_BLOCKING 0x0 ;  /* 0x0000000000007b1d */ /* 0x000fe20000010000 */
[----:B------:R-:W-:-:S02]  /*08c0*/  LEA R99, P2, R141, UR8, 0x7 ;  /* 0x000000088d637c11 */ /* 0x000fc4000f8438ff */
[C---:B------:R-:W-:Y:S01]  /*08d0*/  LOP3.LUT R0, R128.reuse, 0x44, RZ, 0xfc, !PT ;  /* 0x0000004480007812 */ /* 0x040fe200078efcff */
[----:B------:R-:W-:Y:S01]  /*08e0*/  IMAD.X R101, RZ, RZ, R4, P6 ;  /* 0x000000ffff657224 */ /* 0x000fe200030e0604 */
[C---:B------:R-:W-:Y:S02]  /*08f0*/  LOP3.LUT R153, R128.reuse, 0x48, RZ, 0xfc, !PT ;  /* 0x0000004880997812 */ /* 0x040fe400078efcff */
[C---:B------:R-:W-:Y:S02]  /*0900*/  LOP3.LUT R146, R128.reuse, 0x4c, RZ, 0xfc, !PT ;  /* 0x0000004c80927812 */ /* 0x040fe400078efcff */
[C---:B------:R-:W-:Y:S02]  /*0910*/  LOP3.LUT R151, R128.reuse, 0x50, RZ, 0xfc, !PT ;  /* 0x0000005080977812 */ /* 0x040fe400078efcff */
[----:B------:R-:W-:Y:S02]  /*0920*/  LOP3.LUT R156, R128, 0x54, RZ, 0xfc, !PT ;  /* 0x00000054809c7812 */ /* 0x000fe400078efcff */
[----:B------:R-:W-:-:S02]  /*0930*/  IADD3 R98, P4, PT, R10, R99, RZ ;  /* 0x000000630a627210 */ /* 0x000fc40007f9e0ff */
[----:B------:R-:W-:Y:S02]  /*0940*/  LEA.HI.X R3, R141, UR9, RZ, 0x7, P2 ;  /* 0x000000098d037c11 */ /* 0x000fe400090f3cff */
[----:B------:R-:W-:Y:S02]  /*0950*/  LEA R97, P3, R0, UR8, 0x7 ;  /* 0x0000000800617c11 */ /* 0x000fe4000f8638ff */
[----:B------:R-:W-:Y:S01]  /*0960*/  LEA R95, P5, R153, UR8, 0x7 ;  /* 0x00000008995f7c11 */ /* 0x000fe2000f8a38ff */
[----:B------:R-:W-:Y:S01]  /*0970*/  IMAD.X R99, RZ, RZ, R3, P4 ;  /* 0x000000ffff637224 */ /* 0x000fe200020e0603 */
[----:B------:R-:W-:Y:S02]  /*0980*/  LEA R93, P0, R146, UR8, 0x7 ;  /* 0x00000008925d7c11 */ /* 0x000fe4000f8038ff */
[----:B------:R-:W-:Y:S02]  /*0990*/  LEA R91, P6, R151, UR8, 0x7 ;  /* 0x00000008975b7c11 */ /* 0x000fe4000f8c38ff */
[----:B------:R-:W-:-:S02]  /*09a0*/  LEA R89, P2, R156, UR8, 0x7 ;  /* 0x000000089c597c11 */ /* 0x000fc4000f8438ff */
[----:B------:R-:W-:Y:S02]  /*09b0*/  LEA.HI.X R7, R0, UR9, RZ, 0x7, P3 ;  /* 0x0000000900077c11 */ /* 0x000fe400098f3cff */
[----:B------:R-:W-:Y:S02]  /*09c0*/  LEA.HI.X R6, R153, UR9, RZ, 0x7, P5 ;  /* 0x0000000999067c11 */ /* 0x000fe4000a8f3cff */
[----:B------:R-:W-:Y:S02]  /*09d0*/  LEA.HI.X R5, R146, UR9, RZ, 0x7, P0 ;  /* 0x0000000992057c11 */ /* 0x000fe400080f3cff */
[----:B------:R-:W-:Y:S02]  /*09e0*/  LEA.HI.X R4, R151, UR9, RZ, 0x7, P6 ;  /* 0x0000000997047c11 */ /* 0x000fe4000b0f3cff */
[C---:B------:R-:W-:Y:S02]  /*09f0*/  IADD3 R96, P4, PT, R10.reuse, R97, RZ ;  /* 0x000000610a607210 */ /* 0x040fe40007f9e0ff */
[----:B------:R-:W-:-:S02]  /*0a00*/  IADD3 R94, P3, PT, R10, R95, RZ ;  /* 0x0000005f0a5e7210 */ /* 0x000fc40007f7e0ff */
[C---:B------:R-:W-:Y:S01]  /*0a10*/  IADD3 R92, P5, PT, R10.reuse, R93, RZ ;  /* 0x0000005d0a5c7210 */ /* 0x040fe20007fbe0ff */
[----:B------:R-:W-:Y:S01]  /*0a20*/  IMAD.X R97, RZ, RZ, R7, P4 ;  /* 0x000000ffff617224 */ /* 0x000fe200020e0607 */
[C---:B------:R-:W-:Y:S01]  /*0a30*/  IADD3 R90, P0, PT, R10.reuse, R91, RZ ;  /* 0x0000005b0a5a7210 */ /* 0x040fe20007f1e0ff */
[----:B------:R-:W-:Y:S01]  /*0a40*/  IMAD.X R95, RZ, RZ, R6, P3 ;  /* 0x000000ffff5f7224 */ /* 0x000fe200018e0606 */
[----:B------:R-:W-:Y:S01]  /*0a50*/  IADD3 R88, P6, PT, R10, R89, RZ ;  /* 0x000000590a587210 */ /* 0x000fe20007fde0ff */
[----:B------:R-:W-:Y:S01]  /*0a60*/  IMAD.X R93, RZ, RZ, R5, P5 ;  /* 0x000000ffff5d7224 */ /* 0x000fe200028e0605 */
[----:B------:R-:W-:Y:S01]  /*0a70*/  LEA.HI.X R3, R156, UR9, RZ, 0x7, P2 ;  /* 0x000000099c037c11 */ /* 0x000fe200090f3cff */
[----:B------:R-:W-:-:S04]  /*0a80*/  IMAD.X R91, RZ, RZ, R4, P0 ;  /* 0x000000ffff5b7224 */ /* 0x000fc800000e0604 */
[----:B------:R-:W-:Y:S01]  /*0a90*/  IMAD.X R89, RZ, RZ, R3, P6 ;  /* 0x000000ffff597224 */ /* 0x000fe200030e0603 */
[----:B-12---:R-:W-:Y:S06]  /*0aa0*/  @P1 BRA `(.L_x_5) ;  /* 0x0000000000181947 */ /* 0x006fec0003800000 */
[----:B------:R-:W-:Y:S01]  /*0ab0*/  ELECT P0, URZ, PT ;  /* 0x0000000000ff782f */ /* 0x000fe20003800000 */
[----:B------:R-:W-:Y:S01]  /*0ac0*/  IMAD.MOV.U32 R3, RZ, RZ, 0x1 ;  /* 0x00000001ff037424 */ /* 0x000fe200078e00ff */
[----:B------:R-:W-:Y:S01]  /*0ad0*/  UMOV UR4, 0x40 ;  /* 0x0000004000047882 */ /* 0x000fe20000000000 */
[----:B------:R-:W-:Y:S01]  /*0ae0*/  UVIRTCOUNT.DEALLOC.SMPOOL 0x80 ;  /* 0x000000800000784c */ /* 0x000fe20000000000 */
[----:B------:R-:W-:-:S09]  /*0af0*/  ULEA UR4, UR6, UR4, 0x18 ;  /* 0x0000000406047291 */ /* 0x000fd2000f8ec0ff */
[----:B------:R1:W-:Y:S03]  /*0b00*/  @P0 STS.U8 [UR4], R3 ;  /* 0x00000003ff000988 */ /* 0x0003e60008000004 */
.L_x_5:
[----:B------:R-:W2:Y:S04]  /*0b10*/  LDG.E.U8 R47, desc[UR14][R160.64+0x40] ;  /* 0x0000400ea02f7981 */ /* 0x000ea8000c1e1100 */
[----:B------:R-:W3:Y:S04]  /*0b20*/  LDG.E.U8 R163, desc[UR14][R90.64+0x40] ;  /* 0x0000400e5aa37981 */ /* 0x000ee8000c1e1100 */
[----:B------:R-:W4:Y:S04]  /*0b30*/  LDG.E.U8 R33, desc[UR14][R160.64] ;  /* 0x0000000ea0217981 */ /* 0x000f28000c1e1100 */
[----:B------:R-:W5:Y:S04]  /*0b40*/  LDG.E.U8 R11, desc[UR14][R130.64] ;  /* 0x0000000e820b7981 */ /* 0x000f68000c1e1100 */
[----:B------:R-:W2:Y:S04]  /*0b50*/  LDG.E.U8 R59, desc[UR14][R94.64] ;  /* 0x0000000e5e3b7981 */ /* 0x000ea8000c1e1100 */
        /* <DEDUP_REMOVED lines=38> */
[----:B------:R-:W2:Y:S01]  /*0dc0*/  LDG.E.U8 R177, desc[UR14][R98.64] ;  /* 0x0000000e62b17981 */ /* 0x000ea2000c1e1100 */
[----:B------:R-:W-:-:S02]  /*0dd0*/  LOP3.LUT R155, R128, 0x58, RZ, 0xfc, !PT ;  /* 0x00000058809b7812 */ /* 0x000fc400078efcff */
[C---:B------:R-:W-:Y:S01]  /*0de0*/  LOP3.LUT R144, R128.reuse, 0x60, RZ, 0xfc, !PT ;  /* 0x0000006080907812 */ /* 0x040fe200078efcff */
[----:B------:R-:W2:Y:S01]  /*0df0*/  LDG.E.U8 R192, desc[UR14][R118.64+0x20] ;  /* 0x0000200e76c07981 */ /* 0x000ea2000c1e1100 */
[----:B------:R-:W-:Y:S02]  /*0e00*/  LEA R87, P4, R155, UR8, 0x7 ;  /* 0x000000089b577c11 */ /* 0x000fe4000f8838ff */
[----:B------:R-:W-:Y:S01]  /*0e10*/  LOP3.LUT R198, R19, 0x1f, R142, 0xf8, !PT ;  /* 0x0000001f13c67812 */ /* 0x000fe200078ef88e */
[----:B------:R-:W2:Y:S01]  /*0e20*/  LDG.E.U8 R248, desc[UR14][R118.64+0x60] ;  /* 0x0000600e76f87981 */ /* 0x000ea2000c1e1100 */
[----:B------:R-:W-:Y:S02]  /*0e30*/  LOP3.LUT R140, R128, 0x5c, RZ, 0xfc, !PT ;  /* 0x0000005c808c7812 */ /* 0x000fe400078efcff */
[----:B------:R-:W-:Y:S01]  /*0e40*/  IADD3 R86, P5, PT, R10, R87, RZ ;  /* 0x000000570a567210 */ /* 0x000fe20007fbe0ff */
[----:B------:R-:W2:Y:S01]  /*0e50*/  LDG.E.U8 R246, desc[UR14][R126.64+0x20] ;  /* 0x0000200e7ef67981 */ /* 0x000ea2000c1e1100 */
[----:B------:R-:W-:-:S02]  /*0e60*/  LEA.HI.X R19, R155, UR9, RZ, 0x7, P4 ;  /* 0x000000099b137c11 */ /* 0x000fc4000a0f3cff */
[----:B------:R-:W-:Y:S01]  /*0e70*/  LEA R83, P0, R144, UR8, 0x7 ;  /* 0x0000000890537c11 */ /* 0x000fe2000f8038ff */
[----:B------:R-:W2:Y:S01]  /*0e80*/  LDG.E.U8 R250, desc[UR14][R124.64+0x20] ;  /* 0x0000200e7cfa7981 */ /* 0x000ea2000c1e1100 */
[----:B------:R-:W-:Y:S01]  /*0e90*/  LOP3.LUT R134, R128, 0x68, RZ, 0xfc, !PT ;  /* 0x0000006880867812 */ /* 0x000fe200078efcff */
[----:B------:R-:W-:Y:S01]  /*0ea0*/  IMAD.X R87, RZ, RZ, R19, P5 ;  /* 0x000000ffff577224 */ /* 0x000fe200028e0613 */
[----:B------:R-:W-:Y:S01]  /*0eb0*/  LEA R85, P3, R140, UR8, 0x7 ;  /* 0x000000088c557c11 */ /* 0x000fe2000f8638ff */
[----:B------:R-:W2:Y:S01]  /*0ec0*/  LDG.E.U8 R118, desc[UR14][R122.64+0x20] ;  /* 0x0000200e7a767981 */ /* 0x000ea2000c1e1100 */
[----:B------:R-:W-:Y:S02]  /*0ed0*/  LOP3.LUT R145, R128, 0x64, RZ, 0xfc, !PT ;  /* 0x0000006480917812 */ /* 0x000fe400078efcff */
[----:B------:R-:W-:Y:S01]  /*0ee0*/  IADD3 R82, P5, PT, R10, R83, RZ ;  /* 0x000000530a527210 */ /* 0x000fe20007fbe0ff */
[----:B------:R-:W2:Y:S01]  /*0ef0*/  LDG.E.U8 R119, desc[UR14][R120.64+0x20] ;  /* 0x0000200e78777981 */ /* 0x000ea2000c1e1100 */
[----:B------:R-:W-:-:S02]  /*0f00*/  LEA.HI.X R19, R144, UR9, RZ, 0x7, P0 ;  /* 0x0000000990137c11 */ /* 0x000fc400080f3cff */
[----:B------:R-:W-:Y:S01]  /*0f10*/  LEA R79, P4, R134, UR8, 0x7 ;  /* 0x00000008864f7c11 */ /* 0x000fe2000f8838ff */
[----:B------:R-:W2:Y:S01]  /*0f20*/  LDG.E.U8 R126, desc[UR14][R126.64+0x60] ;  /* 0x0000600e7e7e7981 */ /* 0x000ea2000c1e1100 */
[----:B------:R-:W-:Y:S02]  /*0f30*/  IADD3 R84, P6, PT, R10, R85, RZ ;  /* 0x000000550a547210 */ /* 0x000fe40007fde0ff */
[----:B------:R-:W-:Y:S01]  /*0f40*/  LEA.HI.X R24, R140, UR9, RZ, 0x7, P3 ;  /* 0x000000098c187c11 */ /* 0x000fe200098f3cff */
[----:B------:R-:W-:Y:S01]  /*0f50*/  IMAD.X R83, RZ, RZ, R19, P5 ;  /* 0x000000ffff537224 */ /* 0x000fe200028e0613 */
[C---:B------:R-:W-:Y:S01]  /*0f60*/  LOP3.LUT R138, R128.reuse, 0x70, RZ, 0xfc, !PT ;  /* 0x00000070808a7812 */ /* 0x040fe200078efcff */
[----:B------:R-:W2:Y:S01]  /*0f70*/  LDG.E.U8 R122, desc[UR14][R122.64+0x60] ;  /* 0x0000600e7a7a7981 */ /* 0x000ea2000c1e1100 */
[----:B------:R-:W-:Y:S01]  /*0f80*/  LEA R81, P2, R145, UR8, 0x7 ;  /* 0x0000000891517c11 */ /* 0x000fe2000f8438ff */
[----:B------:R-:W-:Y:S01]  /*0f90*/  IMAD.X R85, RZ, RZ, R24, P6 ;  /* 0x000000ffff557224 */ /* 0x000fe200030e0618 */
[----:B------:R-:W-:Y:S01]  /*0fa0*/  LOP3.LUT R143, R128, 0x6c, RZ, 0xfc, !PT ;  /* 0x0000006c808f7812 */ /* 0x000fe200078efcff */
[----:B------:R-:W2:Y:S01]  /*0fb0*/  LDG.E.U8 R121, desc[UR14][R120.64+0x60] ;  /* 0x0000600e78797981 */ /* 0x000ea2000c1e1100 */
[----:B------:R-:W-:-:S02]  /*0fc0*/  IADD3 R78, P5, PT, R10, R79, RZ ;  /* 0x0000004f0a4e7210 */ /* 0x000fc40007fbe0ff */
[----:B------:R-:W-:Y:S01]  /*0fd0*/  LEA.HI.X R19, R134, UR9, RZ, 0x7, P4 ;  /* 0x0000000986137c11 */ /* 0x000fe2000a0f3cff */
[----:B------:R-:W2:Y:S01]  /*0fe0*/  LDG.E.U8 R124, desc[UR14][R124.64+0x60] ;  /* 0x0000600e7c7c7981 */ /* 0x000ea2000c1e1100 */
[----:B------:R-:W-:Y:S02]  /*0ff0*/  LEA R75, P0, R138, UR8, 0x7 ;  /* 0x000000088a4b7c11 */ /* 0x000fe4000f8038ff */
[----:B------:R-:W-:Y:S01]  /*1000*/  IADD3 R80, P6, PT, R10, R81, RZ ;  /* 0x000000510a507210 */ /* 0x000fe20007fde0ff */
[----:B------:R-:W2:Y:S01]  /*1010*/  LDG.E.U8 R123, desc[UR14][R108.64+0x20] ;  /* 0x0000200e6c7b7981 */ /* 0x000ea2000c1e1100 */
[----:B------:R-:W-:Y:S01]  /*1020*/  LEA.HI.X R24, R145, UR9, RZ, 0x7, P2 ;  /* 0x0000000991187c11 */ /* 0x000fe200090f3cff */
[----:B------:R-:W-:Y:S01]  /*1030*/  IMAD.X R79, RZ, RZ, R19, P5 ;  /* 0x000000ffff4f7224 */ /* 0x000fe200028e0613 */
[C---:B------:R-:W-:Y:S01]  /*1040*/  LOP3.LUT R154, R128.reuse, 0x78, RZ, 0xfc, !PT ;  /* 0x00000078809a7812 */ /* 0x040fe200078efcff */
[----:B------:R-:W2:Y:S01]  /*1050*/  LDG.E.U8 R120, desc[UR14][R116.64+0x20] ;  /* 0x0000200e74787981 */ /* 0x000ea2000c1e1100 */
[----:B------:R-:W-:Y:S01]  /*1060*/  LEA R77, P3, R143, UR8, 0x7 ;  /* 0x000000088f4d7c11 */ /* 0x000fe2000f8638ff */
[----:B------:R-:W-:Y:S01]  /*1070*/  IMAD.X R81, RZ, RZ, R24, P6 ;  /* 0x000000ffff517224 */ /* 0x000fe200030e0618 */
[----:B------:R-:W-:Y:S01]  /*1080*/  LOP3.LUT R135, R128, 0x74, RZ, 0xfc, !PT ;  /* 0x0000007480877812 */ /* 0x000fe200078efcff */
[----:B------:R-:W3:Y:S01]  /*1090*/  LDG.E.U8 R127, desc[UR14][R112.64+0x20] ;  /* 0x0000200e707f7981 */ /* 0x000ee2000c1e1100 */
[----:B------:R-:W-:-:S02]  /*10a0*/  IADD3 R74, P5, PT, R10, R75, RZ ;  /* 0x0000004b0a4a7210 */ /* 0x000fc40007fbe0ff */
[----:B------:R-:W-:Y:S01]  /*10b0*/  LEA.HI.X R19, R138, UR9, RZ, 0x7, P0 ;  /* 0x000000098a137c11 */ /* 0x000fe200080f3cff */
[----:B------:R-:W3:Y:S01]  /*10c0*/  LDG.E.U8 R109, desc[UR14][R108.64+0x60] ;  /* 0x0000600e6c6d7981 */ /* 0x000ee2000c1e1100 */
[----:B------:R-:W-:Y:S02]  /*10d0*/  LEA R71, P4, R154, UR8, 0x7 ;  /* 0x000000089a477c11 */ /* 0x000fe4000f8838ff */
[----:B------:R-:W-:Y:S01]  /*10e0*/  IADD3 R76, P6, PT, R10, R77, RZ ;  /* 0x0000004d0a4c7210 */ /* 0x000fe20007fde0ff */
[----:B------:R-:W3:Y:S01]  /*10f0*/  LDG.E.U8 R117, desc[UR14][R116.64+0x60] ;  /* 0x0000600e74757981 */ /* 0x000ee2000c1e1100 */
[----:B------:R-:W-:Y:S02]  /*1100*/  LEA.HI.X R24, R143, UR9, RZ, 0x7, P3 ;  /* 0x000000098f187c11 */ /* 0x000fe400098f3cff */
[C---:B------:R-:W-:Y:S01]  /*1110*/  LOP3.LUT R4, R128.reuse, 0x80, RZ, 0xfc, !PT ;  /* 0x0000008080047812 */ /* 0x040fe200078efcff */
[----:B------:R-:W-:Y:S01]  /*1120*/  IMAD.X R75, RZ, RZ, R19, P5 ;  /* 0x000000ffff4b7224 */ /* 0x000fe200028e0613 */
[----:B-1----:R-:W-:Y:S01]  /*1130*/  LOP3.LUT R3, R128, 0x7c, RZ, 0xfc, !PT ;  /* 0x0000007c80037812 */ /* 0x002fe200078efcff */
[----:B------:R-:W4:Y:S01]  /*1140*/  LDG.E.U8 R125, desc[UR14][R110.64+0x20] ;  /* 0x0000200e6e7d7981 */ /* 0x000f22000c1e1100 */
[----:B------:R-:W-:Y:S01]  /*1150*/  LEA R73, P2, R135, UR8, 0x7 ;  /* 0x0000000887497c11 */ /* 0x000fe2000f8438ff */
[----:B------:R-:W-:Y:S01]  /*1160*/  IMAD.X R77, RZ, RZ, R24, P6 ;  /* 0x000000ffff4d7224 */ /* 0x000fe200030e0618 */
[----:B------:R-:W-:Y:S01]  /*1170*/  IADD3 R70, P5, PT, R10, R71, RZ ;  /* 0x000000470a467210 */ /* 0x000fe20007fbe0ff */
[----:B------:R-:W5:Y:S01]  /*1180*/  LDG.E.U8 R116, desc[UR14][R114.64+0x20] ;  /* 0x0000200e72747981 */ /* 0x000f62000c1e1100 */
[----:B------:R-:W-:-:S02]  /*1190*/  LEA.HI.X R19, R154, UR9, RZ, 0x7, P4 ;  /* 0x000000099a137c11 */ /* 0x000fc4000a0f3cff */
[----:B------:R-:W-:Y:S01]  /*11a0*/  LEA R67, P0, R4, UR8, 0x7 ;  /* 0x0000000804437c11 */ /* 0x000fe2000f8038ff */
[----:B------:R-:W5:Y:S01]  /*11b0*/  LDG.E.U8 R108, desc[UR14][R106.64+0x20] ;  /* 0x0000200e6a6c7981 */ /* 0x000f62000c1e1100 */
[----:B------:R-:W-:Y:S02]  /*11c0*/  LOP3.LUT R5, R128, 0x84, RZ, 0xfc, !PT ;  /* 0x0000008480057812 */ /* 0x000fe400078efcff */
[----:B------:R-:W-:Y:S01]  /*11d0*/  LEA R69, P3, R3, UR8, 0x7 ;  /* 0x0000000803457c11 */ /* 0x000fe2000f8638ff */
[----:B------:R-:W5:Y:S01]  /*11e0*/  LDG.E.U8 R112, desc[UR14][R112.64+0x60] ;  /* 0x0000600e70707981 */ /* 0x000f62000c1e1100 */
[----:B------:R-:W-:Y:S02]  /*11f0*/  IADD3 R72, P6, PT, R10, R73, RZ ;  /* 0x000000490a487210 */ /* 0x000fe40007fde0ff */
[----:B------:R-:W-:Y:S02]  /*1200*/  LEA.HI.X R24, R135, UR9, RZ, 0x7, P2 ;  /* 0x0000000987187c11 */ /* 0x000fe400090f3cff */
[C---:B------:R-:W-:Y:S01]  /*1210*/  LOP3.LUT R12, R128.reuse, 0x90, RZ, 0xfc, !PT ;  /* 0x00000090800c7812 */ /* 0x040fe200078efcff */
[----:B------:R-:W-:Y:S01]  /*1220*/  IMAD.X R71, RZ, RZ, R19, P5 ;  /* 0x000000ffff477224 */ /* 0x000fe200028e0613 */
[----:B------:R-:W-:Y:S01]  /*1230*/  LOP3.LUT R6, R128, 0x88, RZ, 0xfc, !PT ;  /* 0x0000008880067812 */ /* 0x000fe200078efcff */
[----:B------:R-:W5:Y:S01]  /*1240*/  LDG.E.U8 R114, desc[UR14][R114.64+0x60] ;  /* 0x0000600e72727981 */ /* 0x000f62000c1e1100 */
[----:B------:R-:W-:Y:S01]  /*1250*/  LEA.HI.X R4, R4, UR9, RZ, 0x7, P0 ;  /* 0x0000000904047c11 */ /* 0x000fe200080f3cff */
[----:B------:R-:W-:Y:S01]  /*1260*/  IMAD.X R73, RZ, RZ, R24, P6 ;  /* 0x000000ffff497224 */ /* 0x000fe200030e0618 */
[----:B------:R-:W-:Y:S01]  /*1270*/  LEA R65, P2, R5, UR8, 0x7 ;  /* 0x0000000805417c11 */ /* 0x000fe2000f8438ff */
[----:B------:R-:W5:Y:S01]  /*1280*/  LDG.E.U8 R107, desc[UR14][R106.64+0x60] ;  /* 0x0000600e6a6b7981 */ /* 0x000f62000c1e1100 */
[----:B------:R-:W-:-:S02]  /*1290*/  LEA.HI.X R19, R3, UR9, RZ, 0x7, P3 ;  /* 0x0000000903137c11 */ /* 0x000fc400098f3cff */
[----:B------:R-:W-:Y:S01]  /*12a0*/  IADD3 R66, P0, PT, R10, R67, RZ ;  /* 0x000000430a427210 */ /* 0x000fe20007f1e0ff */
[----:B------:R-:W5:Y:S01]  /*12b0*/  LDG.E.U8 R110, desc[UR14][R110.64+0x60] ;  /* 0x0000600e6e6e7981 */ /* 0x000f62000c1e1100 */
[----:B------:R-:W-:Y:S02]  /*12c0*/  LOP3.LUT R7, R128, 0x8c, RZ, 0xfc, !PT ;  /* 0x0000008c80077812 */ /* 0x000fe400078efcff */
[----:B------:R-:W-:Y:S01]  /*12d0*/  LEA R31, P5, R12, UR8, 0x7 ;  /* 0x000000080c1f7c11 */ /* 0x000fe2000f8a38ff */
[----:B------:R-:W5:Y:S01]  /*12e0*/  LDG.E.U8 R115, desc[UR14][R102.64+0x20] ;  /* 0x0000200e66737981 */ /* 0x000f62000c1e1100 */
[----:B------:R-:W-:Y:S02]  /*12f0*/  IADD3 R68, P3, PT, R10, R69, RZ ;  /* 0x000000450a447210 */ /* 0x000fe40007f7e0ff */
[----:B------:R-:W-:Y:S02]  /*1300*/  LEA R63, P6, R6, UR8, 0x7 ;  /* 0x00000008063f7c11 */ /* 0x000fe4000f8c38ff */
[----:B------:R-:W-:Y:S01]  /*1310*/  LOP3.LUT R13, R128, 0x94, RZ, 0xfc, !PT ;  /* 0x00000094800d7812 */ /* 0x000fe200078efcff */
[----:B------:R-:W-:Y:S01]  /*1320*/  IMAD.X R67, RZ, RZ, R4, P0 ;  /* 0x000000ffff437224 */ /* 0x000fe200000e0604 */
[----:B------:R-:W-:Y:S01]  /*1330*/  LEA.HI.X R5, R5, UR9, RZ, 0x7, P2 ;  /* 0x0000000905057c11 */ /* 0x000fe200090f3cff */
[----:B------:R-:W-:Y:S01]  /*1340*/  IMAD.X R69, RZ, RZ, R19, P3 ;  /* 0x000000ffff457224 */ /* 0x000fe200018e0613 */
[----:B------:R-:W-:Y:S01]  /*1350*/  LEA R61, P4, R7, UR8, 0x7 ;  /* 0x00000008073d7c11 */ /* 0x000fe2000f8838ff */
[----:B------:R-:W5:Y:S01]  /*1360*/  LDG.E.U8 R106, desc[UR14][R104.64+0x20] ;  /* 0x0000200e686a7981 */ /* 0x000f62000c1e1100 */
[----:B------:R-:W-:-:S02]  /*1370*/  IADD3 R64, P2, PT, R10, R65, RZ ;  /* 0x000000410a407210 */ /* 0x000fc40007f5e0ff */
[----:B------:R-:W-:Y:S01]  /*1380*/  LEA.HI.X R12, R12, UR9, RZ, 0x7, P5 ;  /* 0x000000090c0c7c11 */ /* 0x000fe2000a8f3cff */
[----:B------:R-:W5:Y:S01]  /*1390*/  LDG.E.U8 R194, desc[UR14][R130.64+0x20] ;  /* 0x0000200e82c27981 */ /* 0x000f62000c1e1100 */
[----:B------:R-:W-:Y:S02]  /*13a0*/  LEA.HI.X R6, R6, UR9, RZ, 0x7, P6 ;  /* 0x0000000906067c11 */ /* 0x000fe4000b0f3cff */
[C---:B------:R-:W-:Y:S01]  /*13b0*/  IADD3 R4, P5, PT, R10.reuse, R31, RZ ;  /* 0x0000001f0a047210 */ /* 0x040fe20007fbe0ff */
[----:B------:R-:W5:Y:S01]  /*13c0*/  LDG.E.U8 R102, desc[UR14][R102.64+0x60] ;  /* 0x0000600e66667981 */ /* 0x000f62000c1e1100 */
[----:B------:R-:W-:Y:S02]  /*13d0*/  LEA R43, P3, R13, UR8, 0x7 ;  /* 0x000000080d2b7c11 */ /* 0x000fe4000f8638ff */
[----:B------:R-:W-:Y:S02]  /*13e0*/  IADD3 R62, P6, PT, R10, R63, RZ ;  /* 0x0000003f0a3e7210 */ /* 0x000fe40007fde0ff */
[C---:B------:R-:W-:Y:S01]  /*13f0*/  LOP3.LUT R16, R128.reuse, 0x98, RZ, 0xfc, !PT ;  /* 0x0000009880107812 */ /* 0x040fe200078efcff */
[----:B------:R-:W-:Y:S01]  /*1400*/  IMAD.X R65, RZ, RZ, R5, P2 ;  /* 0x000000ffff417224 */ /* 0x000fe200010e0605 */
[C---:B------:R-:W-:Y:S01]  /*1410*/  LOP3.LUT R18, R128.reuse, 0x9c, RZ, 0xfc, !PT ;  /* 0x0000009c80127812 */ /* 0x040fe200078efcff */
[----:B------:R-:W5:Y:S01]  /*1420*/  LDG.E.U8 R113, desc[UR14][R100.64+0x20] ;  /* 0x0000200e64717981 */ /* 0x000f62000c1e1100 */
[----:B------:R-:W-:-:S02]  /*1430*/  LOP3.LUT R20, R128, 0xa0, RZ, 0xfc, !PT ;  /* 0x000000a080147812 */ /* 0x000fc400078efcff */
[----:B------:R-:W-:Y:S01]  /*1440*/  LEA.HI.X R7, R7, UR9, RZ, 0x7, P4 ;  /* 0x0000000907077c11 */ /* 0x000fe2000a0f3cff */
[----:B------:R-:W-:Y:S01]  /*1450*/  IMAD.X R5, RZ, RZ, R12, P5 ;  /* 0x000000ffff057224 */ /* 0x000fe200028e060c */
[----:B------:R-:W-:Y:S01]  /*1460*/  IADD3 R60, P4, PT, R10, R61, RZ ;  /* 0x0000003d0a3c7210 */ /* 0x000fe20007f9e0ff */
[----:B------:R-:W-:Y:S01]  /*1470*/  IMAD.X R63, RZ, RZ, R6, P6 ;  /* 0x000000ffff3f7224 */ /* 0x000fe200030e0606 */
[----:B------:R-:W-:Y:S01]  /*1480*/  LEA.HI.X R13, R13, UR9, RZ, 0x7, P3 ;  /* 0x000000090d0d7c11 */ /* 0x000fe200098f3cff */
[----:B------:R-:W5:Y:S01]  /*1490*/  LDG.E.U8 R104, desc[UR14][R104.64+0x60] ;  /* 0x0000600e68687981 */ /* 0x000f62000c1e1100 */
[----:B------:R-:W-:Y:S02]  /*14a0*/  LEA R39, P0, R16, UR8, 0x7 ;  /* 0x0000000810277c11 */ /* 0x000fe4000f8038ff */
[----:B------:R-:W-:Y:S01]  /*14b0*/  IADD3 R12, P3, PT, R10, R43, RZ ;  /* 0x0000002b0a0c7210 */ /* 0x000fe20007f7e0ff */
[----:B------:R-:W5:Y:S01]  /*14c0*/  LDG.E.U8 R111, desc[UR14][R98.64+0x20] ;  /* 0x0000200e626f7981 */ /* 0x000f62000c1e1100 */
[----:B------:R-:W-:-:S02]  /*14d0*/  LOP3.LUT R21, R128, 0xa4, RZ, 0xfc, !PT ;  /* 0x000000a480157812 */ /* 0x000fc400078efcff */
[----:B------:R-:W-:Y:S01]  /*14e0*/  LEA R19, P2, R18, UR8, 0x7 ;  /* 0x0000000812137c11 */ /* 0x000fe2000f8438ff */
[----:B------:R-:W5:Y:S01]  /*14f0*/  LDG.E.U8 R100, desc[UR14][R100.64+0x60] ;  /* 0x0000600e64647981 */ /* 0x000f62000c1e1100 */
[----:B------:R-:W-:Y:S01]  /*1500*/  LEA R49, P6, R20, UR8, 0x7 ;  /* 0x0000000814317c11 */ /* 0x000fe2000f8c38ff */
[----:B------:R-:W-:Y:S01]  /*1510*/  IMAD.X R61, RZ, RZ, R7, P4 ;  /* 0x000000ffff3d7224 */ /* 0x000fe200020e0607 */
[----:B------:R-:W-:Y:S01]  /*1520*/  LOP3.LUT R25, R128, 0xa8, RZ, 0xfc, !PT ;  /* 0x000000a880197812 */ /* 0x000fe200078efcff */
[----:B------:R-:W-:Y:S01]  /*1530*/  IMAD.X R13, RZ, RZ, R13, P3 ;  /* 0x000000ffff0d7224 */ /* 0x000fe200018e060d */
[----:B------:R-:W-:Y:S01]  /*1540*/  LEA.HI.X R7, R16, UR9, RZ, 0x7, P0 ;  /* 0x0000000910077c11 */ /* 0x000fe200080f3cff */
[----:B------:R-:W5:Y:S01]  /*1550*/  LDG.E.U8 R99, desc[UR14][R98.64+0x60] ;  /* 0x0000600e62637981 */ /* 0x000f62000c1e1100 */
[----:B------:R-:W-:Y:S02]  /*1560*/  LEA R31, P4, R21, UR8, 0x7 ;  /* 0x00000008151f7c11 */ /* 0x000fe4000f8838ff */
[----:B------:R-:W-:Y:S01]  /*1570*/  LEA.HI.X R16, R18, UR9, RZ, 0x7, P2 ;  /* 0x0000000912107c11 */ /* 0x000fe200090f3cff */
[----:B------:R-:W5:Y:S01]  /*1580*/  LDG.E.U8 R105, desc[UR14][R92.64+0x20] ;  /* 0x0000200e5c697981 */ /* 0x000f62000c1e1100 */
[----:B------:R-:W-:-:S02]  /*1590*/  LEA.HI.X R20, R20, UR9, RZ, 0x7, P6 ;  /* 0x0000000914147c11 */ /* 0x000fc4000b0f3cff */
[C---:B------:R-:W-:Y:S01]  /*15a0*/  IADD3 R18, P3, PT, R10.reuse, R19, RZ ;  /* 0x000000130a127210 */ /* 0x040fe20007f7e0ff */
[----:B------:R-:W5:Y:S01]  /*15b0*/  LDG.E.U8 R103, desc[UR14][R90.64+0x20] ;  /* 0x0000200e5a677981 */ /* 0x000f62000c1e1100 */
[C---:B------:R-:W-:Y:S02]  /*15c0*/  IADD3 R30, P6, PT, R10.reuse, R49, RZ ;  /* 0x000000310a1e7210 */ /* 0x040fe40007fde0ff */
[----:B------:R-:W-:Y:S01]  /*15d0*/  IADD3 R6, P0, PT, R10, R39, RZ ;  /* 0x000000270a067210 */ /* 0x000fe20007f1e0ff */
[----:B------:R-:W5:Y:S01]  /*15e0*/  LDG.E.U8 R196, desc[UR14][R160.64+0x20] ;  /* 0x0000200ea0c47981 */ /* 0x000f62000c1e1100 */
[C---:B------:R-:W-:Y:S02]  /*15f0*/  LOP3.LUT R36, R128.reuse, 0xac, RZ, 0xfc, !PT ;  /* 0x000000ac80247812 */ /* 0x040fe400078efcff */
[----:B------:R-:W-:Y:S01]  /*1600*/  LEA R41, P5, R25, UR8, 0x7 ;  /* 0x0000000819297c11 */ /* 0x000fe2000f8a38ff */
[----:B------:R-:W5:Y:S01]  /*1610*/  LDG.E.U8 R98, desc[UR14][R96.64+0x20] ;  /* 0x0000200e60627981 */ /* 0x000f62000c1e1100 */
[----:B------:R-:W-:-:S02]  /*1620*/  LOP3.LUT R37, R128, 0xb0, RZ, 0xfc, !PT ;  /* 0x000000b080257812 */ /* 0x000fc400078efcff */
[----:B------:R-:W-:Y:S01]  /*1630*/  LEA.HI.X R21, R21, UR9, RZ, 0x7, P4 ;  /* 0x0000000915157c11 */ /* 0x000fe2000a0f3cff */
[----:B------:R-:W-:Y:S01]  /*1640*/  IMAD.X R19, RZ, RZ, R16, P3 ;  /* 0x000000ffff137224 */ /* 0x000fe200018e0610 */
[----:B------:R-:W-:Y:S01]  /*1650*/  IADD3 R24, P4, PT, R10, R31, RZ ;  /* 0x0000001f0a187210 */ /* 0x000fe20007f9e0ff */
[----:B------:R-:W-:Y:S01]  /*1660*/  IMAD.X R31, RZ, RZ, R20, P6 ;  /* 0x000000ffff1f7224 */ /* 0x000fe200030e0614 */
[----:B------:R-:W-:Y:S01]  /*1670*/  LEA R45, P2, R36, UR8, 0x7 ;  /* 0x00000008242d7c11 */ /* 0x000fe2000f8438ff */
[----:B------:R-:W-:Y:S01]  /*1680*/  IMAD.X R7, RZ, RZ, R7, P0 ;  /* 0x000000ffff077224 */ /* 0x000fe200000e0607 */
[----:B------:R-:W-:Y:S01]  /*1690*/  LEA.HI.X R16, R25, UR9, RZ, 0x7, P5 ;  /* 0x0000000919107c11 */ /* 0x000fe2000a8f3cff */
[----:B------:R-:W5:Y:S01]  /*16a0*/  LDG.E.U8 R92, desc[UR14][R92.64+0x60] ;  /* 0x0000600e5c5c7981 */ /* 0x000f62000c1e1100 */
[----:B------:R-:W-:Y:S02]  /*16b0*/  IADD3 R20, P6, PT, R10, R41, RZ ;  /* 0x000000290a147210 */ /* 0x000fe40007fde0ff */
[----:B------:R-:W-:-:S02]  /*16c0*/  LEA R39, P0, R37, UR8, 0x7 ;  /* 0x0000000825277c11 */ /* 0x000fc4000f8038ff */
[C---:B------:R-:W-:Y:S01]  /*16d0*/  LOP3.LUT R17, R128.reuse, 0xb4, RZ, 0xfc, !PT ;  /* 0x000000b480117812 */ /* 0x040fe200078efcff */
[----:B------:R-:W-:Y:S01]  /*16e0*/  IMAD.X R25, RZ, RZ, R21, P4 ;  /* 0x000000ffff197224 */ /* 0x000fe200020e0615 */
[----:B------:R-:W-:Y:S01]  /*16f0*/  LOP3.LUT R35, R128, 0xb8, RZ, 0xfc, !PT ;  /* 0x000000b880237812 */ /* 0x000fe200078efcff */
[----:B------:R-:W-:Y:S01]  /*1700*/  IMAD.X R21, RZ, RZ, R16, P6 ;  /* 0x000000ffff157224 */ /* 0x000fe200030e0610 */
[----:B------:R-:W-:Y:S01]  /*1710*/  LEA.HI.X R36, R36, UR9, RZ, 0x7, P2 ;  /* 0x0000000924247c11 */ /* 0x000fe200090f3cff */
[----:B------:R-:W5:Y:S01]  /*1720*/  LDG.E.U8 R90, desc[UR14][R90.64+0x60] ;  /* 0x0000600e5a5a7981 */ /* 0x000f62000c1e1100 */
[----:B------:R-:W-:Y:S02]  /*1730*/  LOP3.LUT R9, R128, 0xbc, RZ, 0xfc, !PT ;  /* 0x000000bc80097812 */ /* 0x000fe400078efcff */
[----:B------:R-:W-:Y:S01]  /*1740*/  IADD3 R38, P2, PT, R10, R45, RZ ;  /* 0x0000002d0a267210 */ /* 0x000fe20007f5e0ff */
[----:B------:R-:W5:Y:S01]  /*1750*/  LDG.E.U8 R101, desc[UR14][R88.64+0x20] ;  /* 0x0000200e58657981 */ /* 0x000f62000c1e1100 */
[----:B------:R-:W-:-:S02]  /*1760*/  LEA.HI.X R40, R37, UR9, RZ, 0x7, P0 ;  /* 0x0000000925287c11 */ /* 0x000fc400080f3cff */
[----:B------:R-:W-:Y:S01]  /*1770*/  LEA R43, P3, R17, UR8, 0x7 ;  /* 0x00000008112b7c11 */ /* 0x000fe2000f8638ff */
[----:B------:R-:W5:Y:S01]  /*1780*/  LDG.E.U8 R97, desc[UR14][R96.64+0x60] ;  /* 0x0000600e60617981 */ /* 0x000f62000c1e1100 */
[----:B------:R-:W-:Y:S02]  /*1790*/  IADD3 R16, P0, PT, R10, R39, RZ ;  /* 0x000000270a107210 */ /* 0x000fe40007f1e0ff */
[----:B------:R-:W-:Y:S01]  /*17a0*/  LEA R49, P4, R35, UR8, 0x7 ;  /* 0x0000000823317c11 */ /* 0x000fe2000f8838ff */
[----:B------:R-:W-:Y:S01]  /*17b0*/  IMAD.X R39, RZ, RZ, R36, P2 ;  /* 0x000000ffff277224 */ /* 0x000fe200010e0624 */
[----:B------:R-:W-:Y:S01]  /*17c0*/  LEA R55, P5, R9, UR8, 0x7 ;  /* 0x0000000809377c11 */ /* 0x000fe2000f8a38ff */
[----:B------:R-:W5:Y:S01]  /*17d0*/  LDG.E.U8 R89, desc[UR14][R88.64+0x60] ;  /* 0x0000600e58597981 */ /* 0x000f62000c1e1100 */
[----:B------:R-:W-:Y:S02]  /*17e0*/  LOP3.LUT R8, R128, 0xc0, RZ, 0xfc, !PT ;  /* 0x000000c080087812 */ /* 0x000fe400078efcff */
[----:B------:R-:W-:Y:S01]  /*17f0*/  LEA.HI.X R37, R17, UR9, RZ, 0x7, P3 ;  /* 0x0000000911257c11 */ /* 0x000fe200098f3cff */
[----:B------:R-:W-:Y:S01]  /*1800*/  IMAD.X R17, RZ, RZ, R40, P0 ;  /* 0x000000ffff117224 */ /* 0x000fe200000e0628 */
[----:B------:R-:W-:Y:S01]  /*1810*/  IADD3 R36, P2, PT, R10, R43, RZ ;  /* 0x0000002b0a247210 */ /* 0x000fe20007f5e0ff */
[----:B------:R-:W5:Y:S01]  /*1820*/  LDG.E.U8 R93, desc[UR14][R80.64+0x20] ;  /* 0x0000200e505d7981 */ /* 0x000f62000c1e1100 */
[----:B------:R-:W-:-:S02]  /*1830*/  LOP3.LUT R34, R128, 0xc8, RZ, 0xfc, !PT ;  /* 0x000000c880227812 */ /* 0x000fc400078efcff */
[----:B------:R-:W-:Y:S01]  /*1840*/  LEA.HI.X R40, R35, UR9, RZ, 0x7, P4 ;  /* 0x0000000923287c11 */ /* 0x000fe2000a0f3cff */
[----:B------:R-:W5:Y:S01]  /*1850*/  LDG.E.U8 R91, desc[UR14][R78.64+0x20] ;  /* 0x0000200e4e5b7981 */ /* 0x000f62000c1e1100 */
[----:B------:R-:W-:Y:S02]  /*1860*/  LOP3.LUT R15, R128, 0xcc, RZ, 0xfc, !PT ;  /* 0x000000cc800f7812 */ /* 0x000fe400078efcff */
[----:B------:R-:W-:Y:S01]  /*1870*/  IADD3 R48, P4, PT, R10, R49, RZ ;  /* 0x000000310a307210 */ /* 0x000fe20007f9e0ff */
[----:B------:R-:W5:Y:S01]  /*1880*/  LDG.E.U8 R96, desc[UR14][R94.64+0x20] ;  /* 0x0000200e5e607981 */ /* 0x000f62000c1e1100 */
[----:B------:R-:W-:Y:S02]  /*1890*/  LEA.HI.X R35, R9, UR9, RZ, 0x7, P5 ;  /* 0x0000000909237c11 */ /* 0x000fe4000a8f3cff */
[----:B------:R-:W-:Y:S01]  /*18a0*/  LEA R41, P6, R8, UR8, 0x7 ;  /* 0x0000000808297c11 */ /* 0x000fe2000f8c38ff */
[----:B------:R-:W5:Y:S01]  /*18b0*/  LDG.E.U8 R88, desc[UR14][R86.64+0x20] ;  /* 0x0000200e56587981 */ /* 0x000f62000c1e1100 */
[----:B------:R-:W-:Y:S01]  /*18c0*/  IADD3 R54, P5, PT, R10, R55, RZ ;  /* 0x000000370a367210 */ /* 0x000fe20007fbe0ff */
[----:B------:R-:W-:Y:S01]  /*18d0*/  IMAD.X R37, RZ, RZ, R37, P2 ;  /* 0x000000ffff257224 */ /* 0x000fe200010e0625 */
[C---:B------:R-:W-:Y:S01]  /*18e0*/  LOP3.LUT R14, R128.reuse, 0xc4, RZ, 0xfc, !PT ;  /* 0x000000c4800e7812 */ /* 0x040fe200078efcff */
[----:B------:R-:W5:Y:S01]  /*18f0*/  LDG.E.U8 R172, desc[UR14][R68.64] ;  /* 0x0000000e44ac7981 */ /* 0x000f62000c1e1100 */
[----:B------:R-:W-:-:S02]  /*1900*/  LOP3.LUT R22, R128, 0xd0, RZ, 0xfc, !PT ;  /* 0x000000d080167812 */ /* 0x000fc400078efcff */
[----:B------:R-:W-:Y:S01]  /*1910*/  LEA R51, P0, R34, UR8, 0x7 ;  /* 0x0000000822337c11 */ /* 0x000fe2000f8038ff */
[----:B------:R-:W-:Y:S01]  /*1920*/  IMAD.X R49, RZ, RZ, R40, P4 ;  /* 0x000000ffff317224 */ /* 0x000fe200020e0628 */
[----:B------:R-:W-:Y:S01]  /*1930*/  LEA R43, P2, R15, UR8, 0x7 ;  /* 0x000000080f2b7c11 */ /* 0x000fe2000f8438ff */
[----:B------:R-:W-:Y:S01]  /*1940*/  IMAD.X R55, RZ, RZ, R35, P5 ;  /* 0x000000ffff377224 */ /* 0x000fe200028e0623 */
[----:B------:R-:W-:Y:S01]  /*1950*/  LEA.HI.X R9, R8, UR9, RZ, 0x7, P6 ;  /* 0x0000000908097c11 */ /* 0x000fe2000b0f3cff */
[----:B------:R-:W5:Y:S01]  /*1960*/  LDG.E.U8 R94, desc[UR14][R94.64+0x60] ;  /* 0x0000600e5e5e7981 */ /* 0x000f62000c1e1100 */
[----:B------:R-:W-:Y:S02]  /*1970*/  IADD3 R8, P4, PT, R10, R41, RZ ;  /* 0x000000290a087210 */ /* 0x000fe40007f9e0ff */
[----:B------:R-:W-:Y:S01]  /*1980*/  LOP3.LUT R29, R128, 0xd4, RZ, 0xfc, !PT ;  /* 0x000000d4801d7812 */ /* 0x000fe200078efcff */
[----:B------:R-:W5:Y:S01]  /*1990*/  LDG.E.U8 R174, desc[UR14][R66.64] ;  /* 0x0000000e42ae7981 */ /* 0x000f62000c1e1100 */
[----:B------:R-:W-:-:S02]  /*19a0*/  LEA R193, P3, R14, UR8, 0x7 ;  /* 0x000000080ec17c11 */ /* 0x000fc4000f8638ff */
[----:B------:R-:W-:Y:S01]  /*19b0*/  LEA R247, P6, R22, UR8, 0x7 ;  /* 0x0000000816f77c11 */ /* 0x000fe2000f8c38ff */
[----:B------:R-:W5:Y:S01]  /*19c0*/  LDG.E.U8 R168, desc[UR14][R72.64] ;  /* 0x0000000e48a87981 */ /* 0x000f62000c1e1100 */
[----:B------:R-:W-:Y:S02]  /*19d0*/  LEA.HI.X R35, R34, UR9, RZ, 0x7, P0 ;  /* 0x0000000922237c11 */ /* 0x000fe400080f3cff */
[----:B------:R-:W-:Y:S01]  /*19e0*/  LOP3.LUT R23, R128, 0xd8, RZ, 0xfc, !PT ;  /* 0x000000d880177812 */ /* 0x000fe200078efcff */
[----:B------:R-:W5:Y:S01]  /*19f0*/  LDG.E.U8 R95, desc[UR14][R82.64+0x20] ;  /* 0x0000200e525f7981 */ /* 0x000f62000c1e1100 */
[----:B------:R-:W-:Y:S02]  /*1a00*/  LEA.HI.X R34, R15, UR9, RZ, 0x7, P2 ;  /* 0x000000090f227c11 */ /* 0x000fe400090f3cff */
[----:B------:R-:W-:Y:S01]  /*1a10*/  IADD3 R42, P2, PT, R10, R43, RZ ;  /* 0x0000002b0a2a7210 */ /* 0x000fe20007f5e0ff */
[----:B------:R-:W-:Y:S01]  /*1a20*/  IMAD.X R9, RZ, RZ, R9, P4 ;  /* 0x000000ffff097224 */ /* 0x000fe200020e0609 */
[----:B------:R-:W-:Y:S01]  /*1a30*/  LEA R41, P5, R29, UR8, 0x7 ;  /* 0x000000081d297c11 */ /* 0x000fe2000f8a38ff */
[----:B------:R-:W5:Y:S01]  /*1a40*/  LDG.E.U8 R170, desc[UR14][R70.64] ;  /* 0x0000000e46aa7981 */ /* 0x000f62000c1e1100 */
[----:B------:R-:W-:-:S02]  /*1a50*/  LEA.HI.X R40, R14, UR9, RZ, 0x7, P3 ;  /* 0x000000090e287c11 */ /* 0x000fc400098f3cff */
[----:B------:R-:W-:Y:S01]  /*1a60*/  LEA.HI.X R44, R22, UR9, RZ, 0x7, P6 ;  /* 0x00000009162c7c11 */ /* 0x000fe2000b0f3cff */
[----:B------:R-:W-:Y:S01]  /*1a70*/  IMAD.X R43, RZ, RZ, R34, P2 ;  /* 0x000000ffff2b7224 */ /* 0x000fe200010e0622 */
[----:B------:R-:W-:Y:S01]  /*1a80*/  LEA R45, P4, R23, UR8, 0x7 ;  /* 0x00000008172d7c11 */ /* 0x000fe2000f8838ff */
[----:B------:R-:W5:Y:S01]  /*1a90*/  LDG.E.U8 R176, desc[UR14][R64.64] ;  /* 0x0000000e40b07981 */ /* 0x000f62000c1e1100 */
[C---:B------:R-:W-:Y:S02]  /*1aa0*/  IADD3 R14, P3, PT, R10.reuse, R193, RZ ;  /* 0x000000c10a0e7210 */ /* 0x040fe40007f7e0ff */
[C---:B------:R-:W-:Y:S01]  /*1ab0*/  IADD3 R22, P6, PT, R10.reuse, R247, RZ ;  /* 0x000000f70a167210 */ /* 0x040fe20007fde0ff */
[----:B------:R-:W5:Y:S01]  /*1ac0*/  LDG.E.U8 R178, desc[UR14][R62.64] ;  /* 0x0000000e3eb27981 */ /* 0x000f62000c1e1100 */
[----:B------:R-:W-:Y:S02]  /*1ad0*/  IADD3 R50, P0, PT, R10, R51, RZ ;  /* 0x000000330a327210 */ /* 0x000fe40007f1e0ff */
[C---:B------:R-:W-:Y:S01]  /*1ae0*/  LOP3.LUT R26, R128.reuse, 0xdc, RZ, 0xfc, !PT ;  /* 0x000000dc801a7812 */ /* 0x040fe200078efcff */
[----:B------:R-:W5:Y:S01]  /*1af0*/  LDG.E.U8 R186, desc[UR14][R60.64] ;  /* 0x0000000e3cba7981 */ /* 0x000f62000c1e1100 */
[----:B------:R-:W-:-:S02]  /*1b00*/  LOP3.LUT R28, R128, 0xe0, RZ, 0xfc, !PT ;  /* 0x000000e0801c7812 */ /* 0x000fc400078efcff */
[----:B------:R-:W-:Y:S01]  /*1b10*/  LEA.HI.X R34, R29, UR9, RZ, 0x7, P5 ;  /* 0x000000091d227c11 */ /* 0x000fe2000a8f3cff */
[----:B------:R-:W-:Y:S01]  /*1b20*/  IMAD.X R15, RZ, RZ, R40, P3 ;  /* 0x000000ffff0f7224 */ /* 0x000fe200018e0628 */
[----:B------:R-:W-:Y:S01]  /*1b30*/  LOP3.LUT R27, R128, 0xe4, RZ, 0xfc, !PT ;  /* 0x000000e4801b7812 */ /* 0x000fe200078efcff */
[----:B------:R-:W5:Y:S01]  /*1b40*/  LDG.E.U8 R188, desc[UR14][R4.64] ;  /* 0x0000000e04bc7981 */ /* 0x000f62000c1e1100 */
[----:B------:R-:W-:Y:S01]  /*1b50*/  LEA.HI.X R29, R23, UR9, RZ, 0x7, P4 ;  /* 0x00000009171d7c11 */ /* 0x000fe2000a0f3cff */
[----:B------:R-:W-:Y:S01]  /*1b60*/  IMAD.X R23, RZ, RZ, R44, P6 ;  /* 0x000000ffff177224 */ /* 0x000fe200030e062c */
[C---:B------:R-:W-:Y:S01]  /*1b70*/  IADD3 R40, P5, PT, R10.reuse, R41, RZ ;  /* 0x000000290a287210 */ /* 0x040fe20007fbe0ff */
[----:B------:R-:W-:Y:S01]  /*1b80*/  IMAD.X R51, RZ, RZ, R35, P0 ;  /* 0x000000ffff337224 */ /* 0x000fe200000e0623 */
[----:B------:R-:W-:Y:S01]  /*1b90*/  IADD3 R44, P4, PT, R10, R45, RZ ;  /* 0x0000002d0a2c7210 */ /* 0x000fe20007f9e0ff */
[----:B------:R-:W5:Y:S01]  /*1ba0*/  LDG.E.U8 R190, desc[UR14][R12.64] ;  /* 0x0000000e0cbe7981 */ /* 0x000f62000c1e1100 */
[----:B------:R-:W-:-:S02]  /*1bb0*/  LEA R195, P3, R26, UR8, 0x7 ;  /* 0x000000081ac37c11 */ /* 0x000fc4000f8638ff */
[----:B------:R-:W-:Y:S01]  /*1bc0*/  LEA R193, P0, R28, UR8, 0x7 ;  /* 0x000000081cc17c11 */ /* 0x000fe2000f8038ff */
[----:B------:R-:W5:Y:S01]  /*1bd0*/  LDG.E.U8 R244, desc[UR14][R6.64] ;  /* 0x0000000e06f47981 */ /* 0x000f62000c1e1100 */
[----:B------:R-:W-:Y:S02]  /*1be0*/  LEA R35, P2, R27, UR8, 0x7 ;  /* 0x000000081b237c11 */ /* 0x000fe4000f8438ff */
[----:B------:R-:W-:Y:S01]  /*1bf0*/  LOP3.LUT R56, R128, 0xe8, RZ, 0xfc, !PT ;  /* 0x000000e880387812 */ /* 0x000fe200078efcff */
[----:B------:R-:W-:Y:S01]  /*1c00*/  IMAD.X R41, RZ, RZ, R34, P5 ;  /* 0x000000ffff297224 */ /* 0x000fe200028e0622 */
[----:B------:R-:W-:Y:S01]  /*1c10*/  LEA.HI.X R158, R26, UR9, RZ, 0x7, P3 ;  /* 0x000000091a9e7c11 */ /* 0x000fe200098f3cff */
[----:B------:R-:W-:Y:S01]  /*1c20*/  IMAD.X R45, RZ, RZ, R29, P4 ;  /* 0x000000ffff2d7224 */ /* 0x000fe200020e061d */
[----:B------:R-:W-:Y:S01]  /*1c30*/  LEA.HI.X R136, R28, UR9, RZ, 0x7, P0 ;  /* 0x000000091c887c11 */ /* 0x000fe200080f3cff */
[----:B------:R-:W5:Y:S01]  /*1c40*/  LDG.E.U8 R242, desc[UR14][R6.64+0x40] ;  /* 0x0000400e06f27981 */ /* 0x000f62000c1e1100 */
[----:B------:R-:W-:-:S02]  /*1c50*/  IADD3 R26, P3, PT, R10, R195, RZ ;  /* 0x000000c30a1a7210 */ /* 0x000fc40007f7e0ff */
[----:B------:R-:W-:Y:S01]  /*1c60*/  IADD3 R34, P0, PT, R10, R193, RZ ;  /* 0x000000c10a227210 */ /* 0x000fe20007f1e0ff */
[----:B------:R-:W5:Y:S01]  /*1c70*/  LDG.E.U8 R240, desc[UR14][R18.64] ;  /* 0x0000000e12f07981 */ /* 0x000f62000c1e1100 */
[----:B------:R-:W-:Y:S02]  /*1c80*/  LEA.HI.X R29, R27, UR9, RZ, 0x7, P2 ;  /* 0x000000091b1d7c11 */ /* 0x000fe400090f3cff */
[----:B------:R-:W-:Y:S01]  /*1c90*/  LOP3.LUT R129, R142, 0x60, RZ, 0xc0, !PT ;  /* 0x000000608e817812 */ /* 0x000fe200078ec0ff */
[----:B------:R-:W5:Y:S01]  /*1ca0*/  LDG.E.U8 R238, desc[UR14][R18.64+0x40] ;  /* 0x0000400e12ee7981 */ /* 0x000f62000c1e1100 */
[----:B------:R-:W-:Y:S02]  /*1cb0*/  LOP3.LUT R46, R128, 0xf0, RZ, 0xfc, !PT ;  /* 0x000000f0802e7812 */ /* 0x000fe400078efcff */
[----:B------:R-:W-:Y:S01]  /*1cc0*/  LEA R58, P5, R56, UR8, 0x7 ;  /* 0x00000008383a7c11 */ /* 0x000fe2000f8a38ff */
[----:B------:R-:W5:Y:S01]  /*1cd0*/  LDG.E.U8 R236, desc[UR14][R30.64] ;  /* 0x0000000e1eec7981 */ /* 0x000f62000c1e1100 */
[----:B------:R-:W-:-:S02]  /*1ce0*/  IADD3 R28, P2, PT, R10, R35, RZ ;  /* 0x000000230a1c7210 */ /* 0x000fc40007f5e0ff */
[C---:B------:R-:W-:Y:S02]  /*1cf0*/  LOP3.LUT R32, R128.reuse, 0xec, RZ, 0xfc, !PT ;  /* 0x000000ec80207812 */ /* 0x040fe400078efcff */
[C---:B------:R-:W-:Y:S02]  /*1d00*/  LOP3.LUT R57, R128.reuse, 0xf4, RZ, 0xfc, !PT ;  /* 0x000000f480397812 */ /* 0x040fe400078efcff */
[C---:B------:R-:W-:Y:S01]  /*1d10*/  LOP3.LUT R52, R128.reuse, 0xf8, RZ, 0xfc, !PT ;  /* 0x000000f880347812 */ /* 0x040fe200078efcff */
[----:B------:R-:W5:Y:S01]  /*1d20*/  LDG.E.U8 R234, desc[UR14][R30.64+0x40] ;  /* 0x0000400e1eea7981 */ /* 0x000f62000c1e1100 */
[----:B------:R-:W-:Y:S01]  /*1d30*/  LOP3.LUT R128, R128, 0xfc, RZ, 0xfc, !PT ;  /* 0x000000fc80807812 */ /* 0x000fe200078efcff */
[----:B------:R-:W-:Y:S01]  /*1d40*/  IMAD.X R27, RZ, RZ, R158, P3 ;  /* 0x000000ffff1b7224 */ /* 0x000fe200018e069e */
[----:B------:R-:W-:Y:S01]  /*1d50*/  SHF.R.U32.HI R133, RZ, 0x1, R129 ;  /* 0x00000001ff857819 */ /* 0x000fe20000011681 */
[----:B------:R-:W-:Y:S01]  /*1d60*/  IMAD.X R35, RZ, RZ, R136, P0 ;  /* 0x000000ffff237224 */ /* 0x000fe200000e0688 */
[----:B------:R-:W-:Y:S01]  /*1d70*/  LEA R249, P4, R46, UR8, 0x7 ;  /* 0x000000082ef97c11 */ /* 0x000fe2000f8838ff */
[----:B------:R-:W-:Y:S01]  /*1d80*/  IMAD.X R29, RZ, RZ, R29, P2 ;  /* 0x000000ffff1d7224 */ /* 0x000fe200010e061d */
[----:B------:R-:W-:Y:S01]  /*1d90*/  LEA.HI.X R166, R56, UR9, RZ, 0x7, P5 ;  /* 0x0000000938a67c11 */ /* 0x000fe2000a8f3cff */
[----:B------:R-:W5:Y:S01]  /*1da0*/  LDG.E.U8 R232, desc[UR14][R24.64] ;  /* 0x0000000e18e87981 */ /* 0x000f62000c1e1100 */
[----:B------:R-:W-:-:S02]  /*1db0*/  LEA R251, P6, R32, UR8, 0x7 ;  /* 0x0000000820fb7c11 */ /* 0x000fc4000f8c38ff */
[----:B------:R-:W-:Y:S01]  /*1dc0*/  LEA R247, P3, R57, UR8, 0x7 ;  /* 0x0000000839f77c11 */ /* 0x000fe2000f8638ff */
[----:B------:R-:W5:Y:S01]  /*1dd0*/  LDG.E.U8 R230, desc[UR14][R24.64+0x40] ;  /* 0x0000400e18e67981 */ /* 0x000f62000c1e1100 */
[----:B------:R-:W-:Y:S02]  /*1de0*/  LEA R195, P0, R52, UR8, 0x7 ;  /* 0x0000000834c37c11 */ /* 0x000fe4000f8038ff */
[----:B------:R-:W-:Y:S01]  /*1df0*/  IADD3 R56, P5, PT, R10, R58, RZ ;  /* 0x0000003a0a387210 */ /* 0x000fe20007fbe0ff */
[----:B------:R-:W5:Y:S01]  /*1e00*/  LDG.E.U8 R228, desc[UR14][R20.64] ;  /* 0x0000000e14e47981 */ /* 0x000f62000c1e1100 */
[----:B------:R-:W-:Y:S02]  /*1e10*/  LEA R193, P2, R128, UR8, 0x7 ;  /* 0x0000000880c17c11 */ /* 0x000fe4000f8438ff */
[----:B------:R-:W-:Y:S01]  /*1e20*/  LEA.HI.X R162, R46, UR9, RZ, 0x7, P4 ;  /* 0x000000092ea27c11 */ /* 0x000fe2000a0f3cff */
[----:B------:R-:W5:Y:S01]  /*1e30*/  LDG.E.U8 R226, desc[UR14][R20.64+0x40] ;  /* 0x0000400e14e27981 */ /* 0x000f62000c1e1100 */
[----:B------:R-:W-:-:S02]  /*1e40*/  LOP3.LUT R198, R198, R133, RZ, 0x3c, !PT ;  /* 0x00000085c6c67212 */ /* 0x000fc400078e3cff */
[----:B------:R-:W-:Y:S01]  /*1e50*/  LEA.HI.X R164, R32, UR9, RZ, 0x7, P6 ;  /* 0x0000000920a47c11 */ /* 0x000fe2000b0f3cff */
[----:B------:R-:W5:Y:S01]  /*1e60*/  LDG.E.U8 R224, desc[UR14][R38.64] ;  /* 0x0000000e26e07981 */ /* 0x000f62000c1e1100 */
[----:B------:R-:W-:Y:S02]  /*1e70*/  IADD3 R46, P4, PT, R10, R249, RZ ;  /* 0x000000f90a2e7210 */ /* 0x000fe40007f9e0ff */
[----:B------:R-:W-:Y:S01]  /*1e80*/  LEA.HI.X R158, R57, UR9, RZ, 0x7, P3 ;  /* 0x00000009399e7c11 */ /* 0x000fe200098f3cff */
[----:B------:R-:W-:Y:S01]  /*1e90*/  IMAD.X R57, RZ, RZ, R166, P5 ;  /* 0x000000ffff397224 */ /* 0x000fe200028e06a6 */
[----:B------:R-:W-:Y:S01]  /*1ea0*/  LEA.HI.X R136, R52, UR9, RZ, 0x7, P0 ;  /* 0x0000000934887c11 */ /* 0x000fe200080f3cff */
[----:B------:R-:W5:Y:S01]  /*1eb0*/  LDG.E.U8 R222, desc[UR14][R38.64+0x40] ;  /* 0x0000400e26de7981 */ /* 0x000f62000c1e1100 */
[C---:B------:R-:W-:Y:S02]  /*1ec0*/  IADD3 R32, P6, PT, R10.reuse, R251, RZ ;  /* 0x000000fb0a207210 */ /* 0x040fe40007fde0ff */
[C---:B------:R-:W-:Y:S01]  /*1ed0*/  IADD3 R58, P3, PT, R10.reuse, R247, RZ ;  /* 0x000000f70a3a7210 */ /* 0x040fe20007f7e0ff */
[----:B------:R-:W5:Y:S01]  /*1ee0*/  LDG.E.U8 R220, desc[UR14][R16.64] ;  /* 0x0000000e10dc7981 */ /* 0x000f62000c1e1100 */
[----:B------:R-:W-:-:S02]  /*1ef0*/  IADD3 R52, P0, PT, R10, R195, RZ ;  /* 0x000000c30a347210 */ /* 0x000fc40007f1e0ff */
[----:B------:R-:W-:Y:S01]  /*1f00*/  IADD3 R10, P5, PT, R10, R193, RZ ;  /* 0x000000c10a0a7210 */ /* 0x000fe20007fbe0ff */
[----:B------:R-:W5:Y:S01]  /*1f10*/  LDG.E.U8 R218, desc[UR14][R16.64+0x40] ;  /* 0x0000400e10da7981 */ /* 0x000f62000c1e1100 */
[----:B------:R-:W-:-:S03]  /*1f20*/  LEA.HI.X R128, R128, UR9, RZ, 0x7, P2 ;  /* 0x0000000980807c11 */ /* 0x000fc600090f3cff */
[----:B------:R-:W5:Y:S04]  /*1f30*/  LDG.E.U8 R193, desc[UR14][R130.64+0x60] ;  /* 0x0000600e82c17981 */ /* 0x000f68000c1e1100 */
[----:B--2---:R1:W-:Y:S04]  /*1f40*/  STS.U8 [R198+UR7+0x40], R47 ;  /* 0x0000402fc6007988 */ /* 0x0043e80008000007 */
[----:B------:R-:W2:Y:S04]  /*1f50*/  LDG.E.U8 R195, desc[UR14][R160.64+0x60] ;  /* 0x0000600ea0c37981 */ /* 0x000ea8000c1e1100 */
[----:B------:R-:W2:Y:S01]  /*1f60*/  LDG.E.U8 R130, desc[UR14][R86.64] ;  /* 0x0000000e56827981 */ /* 0x000ea2000c1e1100 */
[----:B-1----:R-:W-:-:S03]  /*1f70*/  IMAD.X R47, RZ, RZ, R162, P4 ;  /* 0x000000ffff2f7224 */ /* 0x002fc600020e06a2 */
[----:B------:R-:W2:Y:S04]  /*1f80*/  LDG.E.U8 R131, desc[UR14][R86.64+0x40] ;  /* 0x0000400e56837981 */ /* 0x000ea8000c1e1100 */
[----:B---3--:R-:W-:Y:S04]  /*1f90*/  STS.U8 [R198+UR7+0x2840], R163 ;  /* 0x002840a3c6007988 */ /* 0x008fe80008000007 */
[----:B----4-:R1:W-:Y:S04]  /*1fa0*/  STS.U8 [R198+UR7], R33 ;  /* 0x00000021c6007988 */ /* 0x0103e80008000007 */
[----:B-----5:R3:W-:Y:S04]  /*1fb0*/  STS.U8 [R198+UR7+0x240], R11 ;  /* 0x0002400bc6007988 */ /* 0x0207e80008000007 */
[----:B------:R4:W-:Y:S01]  /*1fc0*/  STS.U8 [R198+UR7+0x2400], R59 ;  /* 0x0024003bc6007988 */ /* 0x0009e20008000007 */
[----:B-1----:R-:W-:-:S03]  /*1fd0*/  IMAD.X R33, RZ, RZ, R164, P6 ;  /* 0x000000ffff217224 */ /* 0x002fc600030e06a4 */
[----:B------:R1:W-:Y:S01]  /*1fe0*/  STS.U8 [R198+UR7+0x2440], R53 ;  /* 0x00244035c6007988 */ /* 0x0003e20008000007 */
[----:B---3--:R-:W-:-:S03]  /*1ff0*/  IMAD.X R11, RZ, RZ, R128, P5 ;  /* 0x000000ffff0b7224 */ /* 0x008fc600028e0680 */
[----:B------:R-:W3:Y:S01]  /*2000*/  LDG.E.U8 R160, desc[UR14][R80.64] ;  /* 0x0000000e50a07981 */ /* 0x000ee2000c1e1100 */
[----:B----4-:R-:W-:-:S03]  /*2010*/  IMAD.X R59, RZ, RZ, R158, P3 ;  /* 0x000000ffff3b7224 */ /* 0x010fc600018e069e */
[----:B------:R-:W4:Y:S01]  /*2020*/  LDG.E.U8 R161, desc[UR14][R80.64+0x40] ;  /* 0x0000400e50a17981 */ /* 0x000f22000c1e1100 */
[----:B-1----:R-:W-:-:S03]  /*2030*/  IMAD.X R53, RZ, RZ, R136, P0 ;  /* 0x000000ffff357224 */ /* 0x002fc600000e0688 */
[----:B------:R-:W5:Y:S04]  /*2040*/  LDG.E.U8 R162, desc[UR14][R78.64] ;  /* 0x0000000e4ea27981 */ /* 0x000f68000c1e1100 */
[----:B------:R-:W2:Y:S04]  /*2050*/  LDG.E.U8 R163, desc[UR14][R78.64+0x40] ;  /* 0x0000400e4ea37981 */ /* 0x000ea8000c1e1100 */
[----:B------:R-:W-:Y:S04]  /*2060*/  STS.U8 [R198+UR7+0x2240], R173 ;  /* 0x002240adc6007988 */ /* 0x000fe80008000007 */
[----:B------:R1:W-:Y:S04]  /*2070*/  STS.U8 [R198+UR7+0x2800], R165 ;  /* 0x002800a5c6007988 */ /* 0x0003e80008000007 */
[----:B------:R-:W2:Y:S04]  /*2080*/  LDG.E.U8 R80, desc[UR14][R80.64+0x60] ;  /* 0x0000600e50507981 */ /* 0x000ea8000c1e1100 */
[----:B------:R-:W2:Y:S04]  /*2090*/  LDG.E.U8 R79, desc[UR14][R78.64+0x60] ;  /* 0x0000600e4e4f7981 */ /* 0x000ea8000c1e1100 */
[----:B------:R0:W-:Y:S04]  /*20a0*/  STS.U8 [R198+UR7+0x2a40], R139 ;  /* 0x002a408bc6007988 */ /* 0x0001e80008000007 */
[----:B------:R0:W-:Y:S04]  /*20b0*/  STS.U8 [R198+UR7+0x2a00], R157 ;  /* 0x002a009dc6007988 */ /* 0x0001e80008000007 */
[----:B------:R-:W2:Y:S04]  /*20c0*/  LDG.E.U8 R164, desc[UR14][R76.64] ;  /* 0x0000000e4ca47981 */ /* 0x000ea8000c1e1100 */
[----:B-1----:R-:W2:Y:S04]  /*20d0*/  LDG.E.U8 R165, desc[UR14][R76.64+0x40] ;  /* 0x0000400e4ca57981 */ /* 0x002ea8000c1e1100 */
[----:B------:R-:W2:Y:S04]  /*20e0*/  LDG.E.U8 R173, desc[UR14][R68.64+0x40] ;  /* 0x0000400e44ad7981 */ /* 0x000ea8000c1e1100 */
[----:B------:R-:W2:Y:S04]  /*20f0*/  LDG.E.U8 R87, desc[UR14][R86.64+0x60] ;  /* 0x0000600e56577981 */ /* 0x000ea8000c1e1100 */
[----:B------:R-:W2:Y:S04]  /*2100*/  LDG.E.U8 R78, desc[UR14][R76.64+0x20] ;  /* 0x0000200e4c4e7981 */ /* 0x000ea8000c1e1100 */
[----:B------:R-:W2:Y:S04]  /*2110*/  LDG.E.U8 R81, desc[UR14][R68.64+0x20] ;  /* 0x0000200e44517981 */ /* 0x000ea8000c1e1100 */
[----:B------:R-:W-:Y:S04]  /*2120*/  STS.U8 [R198+UR7+0x2040], R175 ;  /* 0x002040afc6007988 */ /* 0x000fe80008000007 */
[----:B------:R1:W-:Y:S04]  /*2130*/  STS.U8 [R198+UR7+0x2600], R167 ;  /* 0x002600a7c6007988 */ /* 0x0003e80008000007 */
[----:B------:R-:W2:Y:S04]  /*2140*/  LDG.E.U8 R136, desc[UR14][R84.64] ;  /* 0x0000000e54887981 */ /* 0x000ea8000c1e1100 */
[----:B0-----:R-:W2:Y:S04]  /*2150*/  LDG.E.U8 R139, desc[UR14][R84.64+0x40] ;  /* 0x0000400e548b7981 */ /* 0x001ea8000c1e1100 */
[----:B------:R-:W2:Y:S04]  /*2160*/  LDG.E.U8 R157, desc[UR14][R82.64] ;  /* 0x0000000e529d7981 */ /* 0x000ea8000c1e1100 */
[----:B------:R-:W2:Y:S04]  /*2170*/  LDG.E.U8 R158, desc[UR14][R82.64+0x40] ;  /* 0x0000400e529e7981 */ /* 0x000ea8000c1e1100 */
[----:B------:R-:W2:Y:S04]  /*2180*/  LDG.E.U8 R86, desc[UR14][R84.64+0x20] ;  /* 0x0000200e54567981 */ /* 0x000ea8000c1e1100 */
[----:B------:R-:W2:Y:S04]  /*2190*/  LDG.E.U8 R77, desc[UR14][R76.64+0x60] ;  /* 0x0000600e4c4d7981 */ /* 0x000ea8000c1e1100 */
[----:B------:R-:W2:Y:S04]  /*21a0*/  LDG.E.U8 R69, desc[UR14][R68.64+0x60] ;  /* 0x0000600e44457981 */ /* 0x000ea8000c1e1100 */
[----:B------:R-:W-:Y:S04]  /*21b0*/  STS.U8 [R198+UR7+0x2200], R171 ;  /* 0x002200abc6007988 */ /* 0x000fe80008000007 */
[----:B------:R0:W-:Y:S04]  /*21c0*/  STS.U8 [R198+UR7+0x2640], R169 ;  /* 0x002640a9c6007988 */ /* 0x0001e80008000007 */
[----:B------:R-:W2:Y:S04]  /*21d0*/  LDG.E.U8 R166, desc[UR14][R74.64] ;  /* 0x0000000e4aa67981 */ /* 0x000ea8000c1e1100 */
[----:B-1----:R-:W2:Y:S04]  /*21e0*/  LDG.E.U8 R167, desc[UR14][R74.64+0x40] ;  /* 0x0000400e4aa77981 */ /* 0x002ea8000c1e1100 */
[----:B------:R-:W2:Y:S04]  /*21f0*/  LDG.E.U8 R175, desc[UR14][R66.64+0x40] ;  /* 0x0000400e42af7981 */ /* 0x000ea8000c1e1100 */
[----:B------:R-:W2:Y:S04]  /*2200*/  LDG.E.U8 R84, desc[UR14][R84.64+0x60] ;  /* 0x0000600e54547981 */ /* 0x000ea8000c1e1100 */
[----:B------:R-:W2:Y:S04]  /*2210*/  LDG.E.U8 R82, desc[UR14][R82.64+0x60] ;  /* 0x0000600e52527981 */ /* 0x000ea8000c1e1100 */
[----:B------:R-:W2:Y:S04]  /*2220*/  LDG.E.U8 R76, desc[UR14][R74.64+0x20] ;  /* 0x0000200e4a4c7981 */ /* 0x000ea8000c1e1100 */
[----:B------:R-:W2:Y:S04]  /*2230*/  LDG.E.U8 R68, desc[UR14][R66.64+0x20] ;  /* 0x0000200e42447981 */ /* 0x000ea8000c1e1100 */
[----:B------:R-:W-:Y:S04]  /*2240*/  STS.U8 [R198+UR7+0x200], R245 ;  /* 0x000200f5c6007988 */ /* 0x000fe80008000007 */
        /* <DEDUP_REMOVED lines=28> */
[----:B------:R1:W-:Y:S04]  /*2410*/  STS.U8 [R198+UR7+0x2000], R177 ;  /* 0x002000b1c6007988 */ /* 0x0003e80008000007 */
[----:B0-----:R-:W4:Y:S04]  /*2420*/  LDG.E.U8 R169, desc[UR14][R72.64+0x40] ;  /* 0x0000400e48a97981 */ /* 0x001f28000c1e1100 */
[----:B------:R-:W4:Y:S04]  /*2430*/  LDG.E.U8 R171, desc[UR14][R70.64+0x40] ;  /* 0x0000400e46ab7981 */ /* 0x000f28000c1e1100 */
[----:B------:R-:W4:Y:S04]  /*2440*/  LDG.E.U8 R74, desc[UR14][R74.64+0x60] ;  /* 0x0000600e4a4a7981 */ /* 0x000f28000c1e1100 */
[----:B------:R-:W4:Y:S04]  /*2450*/  LDG.E.U8 R85, desc[UR14][R72.64+0x20] ;  /* 0x0000200e48557981 */ /* 0x000f28000c1e1100 */
[----:B------:R-:W4:Y:S04]  /*2460*/  LDG.E.U8 R83, desc[UR14][R70.64+0x20] ;  /* 0x0000200e46537981 */ /* 0x000f28000c1e1100 */
[----:B------:R-:W4:Y:S04]  /*2470*/  LDG.E.U8 R66, desc[UR14][R66.64+0x60] ;  /* 0x0000600e42427981 */ /* 0x000f28000c1e1100 */
[----:B-1----:R-:W4:Y:S04]  /*2480*/  LDG.E.U8 R177, desc[UR14][R64.64+0x40] ;  /* 0x0000400e40b17981 */ /* 0x002f28000c1e1100 */
[----:B------:R-:W4:Y:S04]  /*2490*/  LDG.E.U8 R179, desc[UR14][R62.64+0x40] ;  /* 0x0000400e3eb37981 */ /* 0x000f28000c1e1100 */
        /* <DEDUP_REMOVED lines=48> */
[----:B------:R0:W4:Y:S04]  /*27a0*/  LDG.E.U8 R71, desc[UR14][R60.64+0x60] ;  /* 0x0000600e3c477981 */ /* 0x000128000c1e1100 */
[----:B--2---:R-:W-:Y:S04]  /*27b0*/  STS.U8 [R198+UR7+0x2c00], R130 ;  /* 0x002c0082c6007988 */ /* 0x004fe80008000007 */
[----:B------:R1:W-:Y:S01]  /*27c0*/  STS.U8 [R198+UR7+0x2c40], R131 ;  /* 0x002c4083c6007988 */ /* 0x0003e20008000007 */
[----:B0-----:R-:W-:-:S03]  /*27d0*/  LOP3.LUT R61, R198, 0x20, RZ, 0x3c, !PT ;  /* 0x00000020c63d7812 */ /* 0x001fc600078e3cff */
[----:B-----5:R-:W-:Y:S01]  /*27e0*/  STS.U8 [R198+UR7+0x3400], R162 ;  /* 0x003400a2c6007988 */ /* 0x020fe20008000007 */
[----:B-1----:R-:W0:Y:S03]  /*27f0*/  LDC.64 R130, c[0x0][0x388] ;  /* 0x0000e200ff827b82 */ /* 0x002e260000000a00 */
[----:B------:R1:W-:Y:S04]  /*2800*/  STS.U8 [R198+UR7+0x3440], R163 ;  /* 0x003440a3c6007988 */ /* 0x0003e80008000007 */
[----:B------:R-:W-:Y:S04]  /*2810*/  STS.U8 [R198+UR7+0x2e40], R136 ;  /* 0x002e4088c6007988 */ /* 0x000fe80008000007 */
[----:B------:R-:W-:Y:S01]  /*2820*/  STS.U8 [R198+UR7+0x2e00], R139 ;  /* 0x002e008bc6007988 */ /* 0x000fe20008000007 */
[----:B-1----:R-:W1:Y:S03]  /*2830*/  LDC.64 R162, c[0x0][0x388] ;  /* 0x0000e200ffa27b82 */ /* 0x002e660000000a00 */
[----:B------:R-:W-:Y:S04]  /*2840*/  STS.U8 [R198+UR7+0x3000], R157 ;  /* 0x0030009dc6007988 */ /* 0x000fe80008000007 */
[----:B------:R-:W-:Y:S04]  /*2850*/  STS.U8 [R198+UR7+0x3040], R158 ;  /* 0x0030409ec6007988 */ /* 0x000fe80008000007 */
[----:B---3--:R-:W-:Y:S04]  /*2860*/  STS.U8 [R198+UR7+0x3240], R160 ;  /* 0x003240a0c6007988 */ /* 0x008fe80008000007 */
[----:B----4-:R-:W-:Y:S04]  /*2870*/  STS.U8 [R198+UR7+0x3200], R161 ;  /* 0x003200a1c6007988 */ /* 0x010fe80008000007 */
        /* <DEDUP_REMOVED lines=9> */
[----:B------:R-:W-:Y:S04]  /*2910*/  STS.U8 [R198+UR7+0x3c40], R171 ;  /* 0x003c40abc6007988 */ /* 0x000fe80008000007 */
[----:B------:R-:W-:Y:S01]  /*2920*/  STS.U8 [R198+UR7+0x4000], R174 ;  /* 0x004000aec6007988 */ /* 0x000fe20008000007 */
[----:B--2---:R-:W2:Y:S03]  /*2930*/  LDC.64 R168, c[0x0][0x388] ;  /* 0x0000e200ffa87b82 */ /* 0x004ea60000000a00 */
        /* <DEDUP_REMOVED lines=63> */
[----:B------:R-:W-:Y:S04]  /*2d30*/  STS.U8 [R61+UR7], R196 ;  /* 0x000000c43d007988 */ /* 0x000fe80008000007 */
        /* <DEDUP_REMOVED lines=62> */
[----:B------:R-:W-:Y:S04]  /*3120*/  STS.U8 [R61+UR7+0x3e00], R69 ;  /* 0x003e00453d007988 */ /* 0x000fe80008000007 */
[----:B------:R4:W-:Y:S04]  /*3130*/  STS.U8 [R61+UR7+0x4000], R68 ;  /* 0x004000443d007988 */ /* 0x0009e80008000007 */
[----:B------:R5:W-:Y:S04]  /*3140*/  STS.U8 [R61+UR7+0x4040], R66 ;  /* 0x004040423d007988 */ /* 0x000be80008000007 */
[----:B------:R0:W-:Y:S04]  /*3150*/  STS.U8 [R61+UR7+0x4240], R67 ;  /* 0x004240433d007988 */ /* 0x0001e80008000007 */
[----:B------:R-:W-:Y:S04]  /*3160*/  STS.U8 [R61+UR7+0x4200], R65 ;  /* 0x004200413d007988 */ /* 0x000fe80008000007 */
[----:B------:R-:W-:Y:S04]  /*3170*/  STS.U8 [R61+UR7+0x4400], R75 ;  /* 0x0044004b3d007988 */ /* 0x000fe80008000007 */
[----:B------:R-:W-:Y:S04]  /*3180*/  STS.U8 [R61+UR7+0x4440], R63 ;  /* 0x0044403f3d007988 */ /* 0x000fe80008000007 */
[----:B------:R-:W-:Y:S04]  /*3190*/  STS.U8 [R61+UR7+0x4640], R73 ;  /* 0x004640493d007988 */ /* 0x000fe80008000007 */
[----:B------:R0:W-:Y:S04]  /*31a0*/  STS.U8 [R61+UR7+0x4600], R71 ;  /* 0x004600473d007988 */ /* 0x0001e80008000007 */
[----:B---3--:R-:W3:Y:S04]  /*31b0*/  LDG.E.U8 R70, desc[UR14][R18.64+0x20] ;  /* 0x0000200e12467981 */ /* 0x008ee8000c1e1100 */
[----:B------:R-:W3:Y:S04]  /*31c0*/  LDG.E.U8 R74, desc[UR14][R18.64+0x60] ;  /* 0x0000600e124a7981 */ /* 0x000ee8000c1e1100 */
[----:B------:R-:W3:Y:S04]  /*31d0*/  LDG.E.U8 R90, desc[UR14][R36.64+0x60] ;  /* 0x0000600e245a7981 */ /* 0x000ee8000c1e1100 */
[----:B------:R-:W3:Y:S04]  /*31e0*/  LDG.E.U8 R104, desc[UR14][R42.64+0x60] ;  /* 0x0000600e2a687981 */ /* 0x000ee8000c1e1100 */
[----:B------:R-:W3:Y:S04]  /*31f0*/  LDG.E.U8 R18, desc[UR14][R36.64+0x20] ;  /* 0x0000200e24127981 */ /* 0x000ee8000c1e1100 */
[----:B------:R-:W3:Y:S04]  /*3200*/  LDG.E.U8 R80, desc[UR14][R24.64+0x20] ;  /* 0x0000200e18507981 */ /* 0x000ee8000c1e1100 */
[----:B------:R-:W3:Y:S04]  /*3210*/  LDG.E.U8 R82, desc[UR14][R24.64+0x60] ;  /* 0x0000600e18527981 */ /* 0x000ee8000c1e1100 */
[----:B------:R0:W3:Y:S04]  /*3220*/  LDG.E.U8 R36, desc[UR14][R42.64+0x20] ;  /* 0x0000200e2a247981 */ /* 0x0000e8000c1e1100 */
[----:B------:R-:W3:Y:S04]  /*3230*/  LDG.E.U8 R94, desc[UR14][R54.64+0x60] ;  /* 0x0000600e365e7981 */ /* 0x000ee8000c1e1100 */
[----:B------:R-:W3:Y:S01]  /*3240*/  LDG.E.U8 R24, desc[UR14][R54.64+0x20] ;  /* 0x0000200e36187981 */ /* 0x000ee2000c1e1100 */
[----:B0-----:R-:W0:Y:S03]  /*3250*/  LDC.64 R42, c[0x0][0x388] ;  /* 0x0000e200ff2a7b82 */ /* 0x001e260000000a00 */
[----:B------:R-:W3:Y:S04]  /*3260*/  LDG.E.U8 R110, desc[UR14][R40.64+0x60] ;  /* 0x0000600e286e7981 */ /* 0x000ee8000c1e1100 */
[----:B------:R-:W3:Y:S04]  /*3270*/  LDG.E.U8 R60, desc[UR14][R4.64+0x20] ;  /* 0x0000200e043c7981 */ /* 0x000ee8000c1e1100 */
[----:B------:R1:W3:Y:S04]  /*3280*/  LDG.E.U8 R54, desc[UR14][R40.64+0x20] ;  /* 0x0000200e28367981 */ /* 0x0002e8000c1e1100 */
[----:B------:R2:W3:Y:S04]  /*3290*/  LDG.E.U8 R62, desc[UR14][R4.64+0x60] ;  /* 0x0000600e043e7981 */ /* 0x0004e8000c1e1100 */
[----:B------:R-:W3:Y:S01]  /*32a0*/  LDG.E.U8 R98, desc[UR14][R50.64+0x20] ;  /* 0x0000200e32627981 */ /* 0x000ee2000c1e1100 */
[----:B-1----:R-:W1:Y:S03]  /*32b0*/  LDC.64 R40, c[0x0][0x388] ;  /* 0x0000e200ff287b82 */ /* 0x002e660000000a00 */
[----:B------:R-:W3:Y:S04]  /*32c0*/  LDG.E.U8 R102, desc[UR14][R50.64+0x60] ;  /* 0x0000600e32667981 */ /* 0x000ee8000c1e1100 */
[----:B------:R-:W3:Y:S01]  /*32d0*/  LDG.E.U8 R4, desc[UR14][R20.64+0x20] ;  /* 0x0000200e14047981 */ /* 0x000ee2000c1e1100 */
[----:B--2---:R-:W-:-:S03]  /*32e0*/  LOP3.LUT R5, R142, 0x1f, RZ, 0xc0, !PT ;  /* 0x0000001f8e057812 */ /* 0x004fc600078ec0ff */
[----:B------:R-:W2:Y:S04]  /*32f0*/  LDG.E.U8 R84, desc[UR14][R20.64+0x60] ;  /* 0x0000600e14547981 */ /* 0x000ea8000c1e1100 */
[----:B------:R-:W2:Y:S04]  /*3300*/  LDG.E.U8 R50, desc[UR14][R34.64+0x20] ;  /* 0x0000200e22327981 */ /* 0x000ea8000c1e1100 */
[----:B------:R0:W2:Y:S04]  /*3310*/  LDG.E.U8 R120, desc[UR14][R34.64+0x60] ;  /* 0x0000600e22787981 */ /* 0x0000a8000c1e1100 */
[----:B------:R-:W2:Y:S04]  /*3320*/  LDG.E.U8 R20, desc[UR14][R8.64+0x20] ;  /* 0x0000200e08147981 */ /* 0x000ea8000c1e1100 */
[----:B------:R5:W2:Y:S01]  /*3330*/  LDG.E.U8 R96, desc[UR14][R8.64+0x60] ;  /* 0x0000600e08607981 */ /* 0x000aa2000c1e1100 */
[----:B0-----:R-:W0:Y:S03]  /*3340*/  LDC.64 R34, c[0x0][0x388] ;  /* 0x0000e200ff227b82 */ /* 0x001e260000000a00 */
[----:B------:R-:W2:Y:S04]  /*3350*/  LDG.E.U8 R64, desc[UR14][R12.64+0x20] ;  /* 0x0000200e0c407981 */ /* 0x000ea8000c1e1100 */
[----:B----4-:R-:W4:Y:S01]  /*3360*/  LDG.E.U8 R68, desc[UR14][R12.64+0x60] ;  /* 0x0000600e0c447981 */ /* 0x010f22000c1e1100 */
[----:B-----5:R-:W-:-:S03]  /*3370*/  IMAD.WIDE.U32 R8, R129, 0x2, R130 ;  /* 0x0000000281087825 */ /* 0x020fc600078e0082 */
[----:B------:R-:W5:Y:S04]  /*3380*/  LDG.E.U8 R66, desc[UR14][R6.64+0x20] ;  /* 0x0000200e06427981 */ /* 0x000f68000c1e1100 */
[----:B------:R-:W2:Y:S04]  /*3390*/  LDG.E.U8 R72, desc[UR14][R6.64+0x60] ;  /* 0x0000600e06487981 */ /* 0x000ea8000c1e1100 */
[----:B------:R-:W2:Y:S04]  /*33a0*/  LDG.E.U8 R12, desc[UR14][R38.64+0x20] ;  /* 0x0000200e260c7981 */ /* 0x000ea8000c1e1100 */
[----:B------:R-:W2:Y:S04]  /*33b0*/  LDG.E.U8 R86, desc[UR14][R38.64+0x60] ;  /* 0x0000600e26567981 */ /* 0x000ea8000c1e1100 */
[----:B------:R-:W2:Y:S04]  /*33c0*/  LDG.E.U8 R6, desc[UR14][R16.64+0x20] ;  /* 0x0000200e10067981 */ /* 0x000ea8000c1e1100 */
[----:B------:R1:W2:Y:S04]  /*33d0*/  LDG.E.U8 R88, desc[UR14][R16.64+0x60] ;  /* 0x0000600e10587981 */ /* 0x0002a8000c1e1100 */
[----:B------:R-:W2:Y:S04]  /*33e0*/  LDG.E.U8 R38, desc[UR14][R14.64+0x20] ;  /* 0x0000200e0e267981 */ /* 0x000ea8000c1e1100 */
[----:B------:R0:W2:Y:S01]  /*33f0*/  LDG.E.U8 R100, desc[UR14][R14.64+0x60] ;  /* 0x0000600e0e647981 */ /* 0x0000a2000c1e1100 */
[----:B-1----:R-:W-:-:S03]  /*3400*/  IADD3 R16, P0, PT, R5, R8, RZ ;  /* 0x0000000805107210 */ /* 0x002fc60007f1e0ff */
[----:B------:R-:W2:Y:S04]  /*3410*/  LDG.E.U8 R130, desc[UR14][R46.64+0x20] ;  /* 0x0000200e2e827981 */ /* 0x000ea8000c1e1100 */
[----:B------:R1:W2:Y:S01]  /*3420*/  LDG.E.U8 R158, desc[UR14][R46.64+0x60] ;  /* 0x0000600e2e9e7981 */ /* 0x0002a2000c1e1100 */
[----:B0-----:R-:W-:-:S03]  /*3430*/  IMAD.WIDE.U32 R14, R185, 0x40, R162 ;  /* 0x00000040b90e7825 */ /* 0x001fc600078e00a2 */
[----:B------:R-:W2:Y:S01]  /*3440*/  LDG.E.U8 R76, desc[UR14][R30.64+0x20] ;  /* 0x0000200e1e4c7981 */ /* 0x000ea2000c1e1100 */
[----:B------:R-:W-:-:S03]  /*3450*/  IMAD.X R17, RZ, RZ, R9, P0 ;  /* 0x000000ffff117224 */ /* 0x000fc600000e0609 */
[----:B------:R-:W2:Y:S01]  /*3460*/  LDG.E.U8 R78, desc[UR14][R30.64+0x60] ;  /* 0x0000600e1e4e7981 */ /* 0x000ea2000c1e1100 */
[----:B-1----:R-:W0:Y:S03]  /*3470*/  LDC.64 R46, c[0x0][0x388] ;  /* 0x0000e200ff2e7b82 */ /* 0x002e260000000a00 */
[----:B------:R-:W2:Y:S01]  /*3480*/  LDG.E.U8 R92, desc[UR14][R48.64+0x60] ;  /* 0x0000600e305c7981 */ /* 0x000ea2000c1e1100 */
[----:B------:R-:W-:-:S03]  /*3490*/  IMAD.WIDE.U32 R8, R184, 0x40, R42 ;  /* 0x00000040b8087825 */ /* 0x000fc600078e002a */
[----:B------:R-:W2:Y:S01]  /*34a0*/  LDG.E.U8 R106, desc[UR14][R22.64+0x60] ;  /* 0x0000600e166a7981 */ /* 0x000ea2000c1e1100 */
[----:B------:R-:W1:Y:S03]  /*34b0*/  LDC.64 R42, c[0x0][0x388] ;  /* 0x0000e200ff2a7b82 */ /* 0x000e660000000a00 */
[----:B------:R-:W2:Y:S04]  /*34c0*/  LDG.E.U8 R30, desc[UR14][R48.64+0x20] ;  /* 0x0000200e301e7981 */ /* 0x000ea8000c1e1100 */
[----:B------:R-:W2:Y:S04]  /*34d0*/  LDG.E.U8 R112, desc[UR14][R26.64+0x20] ;  /* 0x0000200e1a707981 */ /* 0x000ea8000c1e1100 */
[----:B------:R-:W2:Y:S04]  /*34e0*/  LDG.E.U8 R116, desc[UR14][R26.64+0x60] ;  /* 0x0000600e1a747981 */ /* 0x000ea8000c1e1100 */
[----:B------:R0:W2:Y:S04]  /*34f0*/  LDG.E.U8 R48, desc[UR14][R22.64+0x20] ;  /* 0x0000200e16307981 */ /* 0x0000a8000c1e1100 */
[----:B------:R-:W2:Y:S04]  /*3500*/  LDG.E.U8 R164, desc[UR14][R10.64+0x20] ;  /* 0x0000200e0aa47981 */ /* 0x000ea8000c1e1100 */
[----:B------:R0:W2:Y:S02]  /*3510*/  LDG.E.U8 R166, desc[UR14][R10.64+0x60] ;  /* 0x0000600e0aa67981 */ /* 0x0000a4000c1e1100 */
[----:B0-----:R-:W-:-:S02]  /*3520*/  IADD3 R22, P0, PT, R5, R14, RZ ;  /* 0x0000000e05167210 */ /* 0x001fc40007f1e0ff */
[----:B------:R-:W2:Y:S03]  /*3530*/  LDG.E.U8 R136, desc[UR14][R58.64+0x20] ;  /* 0x0000200e3a887981 */ /* 0x000ea6000c1e1100 */
[----:B------:R-:W-:Y:S01]  /*3540*/  IMAD.X R23, RZ, RZ, R15, P0 ;  /* 0x000000ffff177224 */ /* 0x000fe200000e060f */
[----:B------:R-:W-:Y:S01]  /*3550*/  IADD3 R26, P0, PT, R5, R8, RZ ;  /* 0x00000008051a7210 */ /* 0x000fe20007f1e0ff */
[----:B------:R0:W2:Y:S01]  /*3560*/  LDG.E.U8 R160, desc[UR14][R58.64+0x60] ;  /* 0x0000600e3aa07981 */ /* 0x0000a2000c1e1100 */
[----:B------:R-:W-:-:S03]  /*3570*/  IMAD.WIDE.U32 R10, R183, 0x40, R40 ;  /* 0x00000040b70a7825 */ /* 0x000fc600078e0028 */
[----:B------:R-:W2:Y:S01]  /*3580*/  LDG.E.U8 R118, desc[UR14][R28.64+0x20] ;  /* 0x0000200e1c767981 */ /* 0x000ea2000c1e1100 */
[----:B------:R-:W-:Y:S02]  /*3590*/  IMAD.X R27, RZ, RZ, R9, P0 ;  /* 0x000000ffff1b7224 */ /* 0x000fe400000e0609 */
[----:B------:R-:W-:Y:S01]  /*35a0*/  IMAD.WIDE.U32 R14, R182, 0x40, R34 ;  /* 0x00000040b60e7825 */ /* 0x000fe200078e0022 */
[----:B------:R1:W2:Y:S01]  /*35b0*/  LDG.E.U8 R124, desc[UR14][R28.64+0x60] ;  /* 0x0000600e1c7c7981 */ /* 0x0002a2000c1e1100 */
[----:B0-----:R-:W0:Y:S03]  /*35c0*/  LDC.64 R58, c[0x0][0x388] ;  /* 0x0000e200ff3a7b82 */ /* 0x001e260000000a00 */
[----:B------:R-:W2:Y:S04]  /*35d0*/  LDG.E.U8 R108, desc[UR14][R44.64+0x20] ;  /* 0x0000200e2c6c7981 */ /* 0x000ea8000c1e1100 */
[----:B------:R-:W2:Y:S01]  /*35e0*/  LDG.E.U8 R114, desc[UR14][R44.64+0x60] ;  /* 0x0000600e2c727981 */ /* 0x000ea2000c1e1100 */
[----:B-1----:R-:W-:-:S03]  /*35f0*/  IADD3 R28, P0, PT, R5, R10, RZ ;  /* 0x0000000a051c7210 */ /* 0x002fc60007f1e0ff */
[----:B------:R-:W2:Y:S02]  /*3600*/  LDG.E.U8 R126, desc[UR14][R32.64+0x20] ;  /* 0x0000200e207e7981 */ /* 0x000ea4000c1e1100 */
[----:B------:R-:W-:Y:S02]  /*3610*/  IMAD.X R29, RZ, RZ, R11, P0 ;  /* 0x000000ffff1d7224 */ /* 0x000fe400000e060b */
[----:B------:R-:W2:Y:S01]  /*3620*/  LDG.E.U8 R13, desc[UR14][R22.64] ;  /* 0x0000000e160d7981 */ /* 0x000ea2000c1e1100 */
[----:B------:R-:W-:-:S03]  /*3630*/  IMAD.WIDE.U32 R10, R180, 0x40, R168 ;  /* 0x00000040b40a7825 */ /* 0x000fc600078e00a8 */
[----:B------:R1:W2:Y:S04]  /*3640*/  LDG.E.U8 R44, desc[UR14][R32.64+0x60] ;  /* 0x0000600e202c7981 */ /* 0x0002a8000c1e1100 */
[----:B------:R1:W2:Y:S01]  /*3650*/  LDG.E.U8 R7, desc[UR14][R22.64+0x20] ;  /* 0x0000200e16077981 */ /* 0x0002a2000c1e1100 */
[----:B------:R-:W-:-:S03]  /*3660*/  IMAD.WIDE.U32 R8, R181, 0x40, R46 ;  /* 0x00000040b5087825 */ /* 0x000fc600078e002e */
[----:B------:R-:W2:Y:S01]  /*3670*/  LDG.E.U8 R31, desc[UR14][R26.64] ;  /* 0x0000000e1a1f7981 */ /* 0x000ea2000c1e1100 */
[----:B-1----:R-:W-:-:S03]  /*3680*/  IADD3 R32, P2, PT, R5, R14, RZ ;  /* 0x0000000e05207210 */ /* 0x002fc60007f5e0ff */
[----:B------:R1:W2:Y:S01]  /*3690*/  LDG.E.U8 R25, desc[UR14][R26.64+0x20] ;  /* 0x0000200e1a197981 */ /* 0x0002a2000c1e1100 */
[----:B------:R-:W0:Y:S01]  /*36a0*/  LDC.64 R22, c[0x0][0x388] ;  /* 0x0000e200ff167b82 */ /* 0x000e220000000a00 */
[----:B------:R-:W-:Y:S01]  /*36b0*/  IMAD.X R33, RZ, RZ, R15, P2 ;  /* 0x000000ffff217224 */ /* 0x000fe200010e060f */
[C---:B------:R-:W-:Y:S01]  /*36c0*/  IADD3 R40, P2, PT, R5.reuse, R10, RZ ;  /* 0x0000000a05287210 */ /* 0x040fe20007f5e0ff */
[----:B------:R-:W2:Y:S01]  /*36d0*/  LDG.E.U8 R46, desc[UR14][R28.64] ;  /* 0x0000000e1c2e7981 */ /* 0x000ea2000c1e1100 */
[----:B------:R-:W-:-:S03]  /*36e0*/  IADD3 R34, P0, PT, R5, R8, RZ ;  /* 0x0000000805227210 */ /* 0x000fc60007f1e0ff */
[----:B------:R-:W-:Y:S01]  /*36f0*/  IMAD.X R41, RZ, RZ, R11, P2 ;  /* 0x000000ffff297224 */ /* 0x000fe200010e060b */
[----:B------:R0:W2:Y:S01]  /*3700*/  LDG.E.U8 R45, desc[UR14][R28.64+0x20] ;  /* 0x0000200e1c2d7981 */ /* 0x0000a2000c1e1100 */
[----:B------:R-:W-:Y:S01]  /*3710*/  IMAD.WIDE.U32 R10, R159, 0x40, R42 ;  /* 0x000000409f0a7825 */ /* 0x000fe200078e002a */
[----:B-1----:R-:W1:Y:S02]  /*3720*/  LDC.64 R26, c[0x0][0x388] ;  /* 0x0000e200ff1a7b82 */ /* 0x002e640000000a00 */
[----:B------:R-:W2:Y:S01]  /*3730*/  LDG.E.U8 R39, desc[UR14][R32.64] ;  /* 0x0000000e20277981 */ /* 0x000ea2000c1e1100 */
[----:B------:R-:W-:Y:S02]  /*3740*/  IMAD.X R35, RZ, RZ, R9, P0 ;  /* 0x000000ffff237224 */ /* 0x000fe400000e0609 */
[----:B0-----:R-:W-:Y:S01]  /*3750*/  IMAD.WIDE.U32 R14, R152, 0x40, R58 ;  /* 0x00000040980e7825 */ /* 0x001fe200078e003a */
[----:B------:R0:W2:Y:S02]  /*3760*/  LDG.E.U8 R37, desc[UR14][R32.64+0x20] ;  /* 0x0000200e20257981 */ /* 0x0000a4000c1e1100 */
[----:B------:R-:W1:Y:S01]  /*3770*/  LDC.64 R8, c[0x0][0x388] ;  /* 0x0000e200ff087b82 */ /* 0x000e620000000a00 */
[C---:B------:R-:W-:Y:S01]  /*3780*/  IADD3 R28, P0, PT, R5.reuse, R10, RZ ;  /* 0x0000000a051c7210 */ /* 0x040fe20007f1e0ff */
[----:B------:R-:W2:Y:S04]  /*3790*/  LDG.E.U8 R21, desc[UR14][R16.64] ;  /* 0x0000000e10157981 */ /* 0x000ea8000c1e1100 */
[----:B------:R-:W-:Y:S01]  /*37a0*/  IMAD.X R29, RZ, RZ, R11, P0 ;  /* 0x000000ffff1d7224 */ /* 0x000fe200000e060b */
[----:B------:R0:W2:Y:S02]  /*37b0*/  LDG.E.U8 R19, desc[UR14][R16.64+0x20] ;  /* 0x0000200e10137981 */ /* 0x0000a4000c1e1100 */
[C---:B0-----:R-:W-:Y:S01]  /*37c0*/  IADD3 R32, P0, PT, R5.reuse, R14, RZ ;  /* 0x0000000e05207210 */ /* 0x041fe20007f1e0ff */
[----:B------:R-:W-:Y:S01]  /*37d0*/  IMAD.WIDE.U32 R22, R150, 0x40, R22 ;  /* 0x0000004096167825 */ /* 0x000fe200078e0016 */
[----:B------:R-:W0:Y:S01]  /*37e0*/  LDC.64 R10, c[0x0][0x388] ;  /* 0x0000e200ff0a7b82 */ /* 0x000e220000000a00 */
[----:B------:R-:W2:Y:S02]  /*37f0*/  LDG.E.U8 R49, desc[UR14][R40.64] ;  /* 0x0000000e28317981 */ /* 0x000ea4000c1e1100 */
[----:B------:R-:W-:Y:S01]  /*3800*/  IMAD.X R33, RZ, RZ, R15, P0 ;  /* 0x000000ffff217224 */ /* 0x000fe200000e060f */
[----:B------:R-:W-:Y:S01]  /*3810*/  IADD3 R42, P0, PT, R5, R22, RZ ;  /* 0x00000016052a7210 */ /* 0x000fe20007f1e0ff */
[----:B------:R1:W2:Y:S03]  /*3820*/  LDG.E.U8 R47, desc[UR14][R40.64+0x20] ;  /* 0x0000200e282f7981 */ /* 0x0002a6000c1e1100 */
[----:B------:R-:W0:Y:S01]  /*3830*/  LDC.64 R16, c[0x0][0x388] ;  /* 0x0000e200ff107b82 */ /* 0x000e220000000a00 */
[----:B------:R-:W-:Y:S01]  /*3840*/  IMAD.X R43, RZ, RZ, R23, P0 ;  /* 0x000000ffff2b7224 */ /* 0x000fe200000e0617 */
[----:B------:R-:W2:Y:S01]  /*3850*/  LDG.E.U8 R122, desc[UR14][R56.64+0x20] ;  /* 0x0000200e387a7981 */ /* 0x000ea2000c1e1100 */
[----:B-1----:R-:W-:-:S03]  /*3860*/  IMAD.WIDE.U32 R26, R132, 0x40, R26 ;  /* 0x00000040841a7825 */ /* 0x002fc600078e001a */
[----:B------:R-:W2:Y:S02]  /*3870*/  LDG.E.U8 R128, desc[UR14][R56.64+0x60] ;  /* 0x0000600e38807981 */ /* 0x000ea4000c1e1100 */
[----:B------:R-:W1:Y:S01]  /*3880*/  LDC.64 R22, c[0x0][0x388] ;  /* 0x0000e200ff167b82 */ /* 0x000e620000000a00 */
[----:B------:R-:W-:Y:S01]  /*3890*/  IMAD.WIDE.U32 R8, R149, 0x40, R8 ;  /* 0x0000004095087825 */ /* 0x000fe200078e0008 */
[----:B------:R-:W2:Y:S04]  /*38a0*/  LDG.E.U8 R162, desc[UR14][R52.64+0x60] ;  /* 0x0000600e34a27981 */ /* 0x000ea8000c1e1100 */
[----:B------:R-:W2:Y:S02]  /*38b0*/  LDG.E.U8 R51, desc[UR14][R34.64+0x20] ;  /* 0x0000200e22337981 */ /* 0x000ea4000c1e1100 */
[----:B------:R-:W1:Y:S01]  /*38c0*/  LDC.64 R14, c[0x0][0x388] ;  /* 0x0000e200ff0e7b82 */ /* 0x000e620000000a00 */
[----:B------:R-:W-:Y:S01]  /*38d0*/  IADD3 R40, P2, PT, R5, R8, RZ ;  /* 0x0000000805287210 */ /* 0x000fe20007f5e0ff */
[----:B0-----:R-:W-:Y:S01]  /*38e0*/  IMAD.WIDE.U32 R10, R147, 0x40, R10 ;  /* 0x00000040930a7825 */ /* 0x001fe200078e000a */
[----:B------:R-:W-:Y:S01]  /*38f0*/  IADD3 R168, P0, PT, R5, R26, RZ ;  /* 0x0000001a05a87210 */ /* 0x000fe20007f1e0ff */
[----:B------:R-:W2:Y:S02]  /*3900*/  LDG.E.U8 R56, desc[UR14][R52.64+0x20] ;  /* 0x0000200e34387981 */ /* 0x000ea4000c1e1100 */
[----:B------:R-:W-:-:S02]  /*3910*/  IMAD.X R41, RZ, RZ, R9, P2 ;  /* 0x000000ffff297224 */ /* 0x000fc400010e0609 */
[----:B------:R-:W0:Y:S01]  /*3920*/  LDC.64 R8, c[0x0][0x388] ;  /* 0x0000e200ff087b82 */ /* 0x000e220000000a00 */
[----:B------:R-:W-:Y:S01]  /*3930*/  IMAD.X R169, RZ, RZ, R27, P0 ;  /* 0x000000ffffa97224 */ /* 0x000fe200000e061b */
[----:B------:R-:W2:Y:S01]  /*3940*/  LDG.E.U8 R58, desc[UR14][R28.64] ;  /* 0x0000000e1c3a7981 */ /* 0x000ea2000c1e1100 */
[----:B------:R-:W-:-:S03]  /*3950*/  IMAD.WIDE.U32 R26, R148, 0x40, R16 ;  /* 0x00000040941a7825 */ /* 0x000fc600078e0010 */
[----:B------:R1:W2:Y:S02]  /*3960*/  LDG.E.U8 R52, desc[UR14][R34.64] ;  /* 0x0000000e22347981 */ /* 0x0002a4000c1e1100 */
[----:B------:R-:W3:Y:S02]  /*3970*/  LDC.64 R16, c[0x0][0x388] ;  /* 0x0000e200ff107b82 */ /* 0x000ee40000000a00 */
[----:B------:R1:W2:Y:S04]  /*3980*/  LDG.E.U8 R57, desc[UR14][R28.64+0x20] ;  /* 0x0000200e1c397981 */ /* 0x0002a8000c1e1100 */
[----:B------:R-:W2:Y:S01]  /*3990*/  LDG.E.U8 R55, desc[UR14][R32.64] ;  /* 0x0000000e20377981 */ /* 0x000ea2000c1e1100 */
[C---:B-1----:R-:W-:Y:S02]  /*39a0*/  IADD3 R34, P0, PT, R5.reuse, R26, RZ ;  /* 0x0000001a05227210 */ /* 0x042fe40007f1e0ff */
[----:B------:R-:W-:Y:S01]  /*39b0*/  IADD3 R26, P2, PT, R5, R10, RZ ;  /* 0x0000000a051a7210 */ /* 0x000fe20007f5e0ff */
[----:B------:R1:W2:Y:S01]  /*39c0*/  LDG.E.U8 R53, desc[UR14][R32.64+0x20] ;  /* 0x0000200e20357981 */ /* 0x0002a2000c1e1100 */
[----:B------:R-:W-:-:S03]  /*39d0*/  IMAD.WIDE.U32 R28, R2, 0x40, R22 ;  /* 0x00000040021c7825 */ /* 0x000fc600078e0016 */
[----:B------:R-:W2:Y:S01]  /*39e0*/  LDG.E.U8 R67, desc[UR14][R40.64] ;  /* 0x0000000e28437981 */ /* 0x000ea2000c1e1100 */
[----:B------:R-:W-:Y:S02]  /*39f0*/  IMAD.WIDE.U32 R22, R137, 0x40, R14 ;  /* 0x0000004089167825 */ /* 0x000fe400078e000e */
[----:B------:R-:W4:Y:S01]  /*3a00*/  LDC.64 R14, c[0x0][0x388] ;  /* 0x0000e200ff0e7b82 */ /* 0x000f220000000a00 */
[----:B------:R0:W2:Y:S01]  /*3a10*/  LDG.E.U8 R71, desc[UR14][R40.64+0x20] ;  /* 0x0000200e28477981 */ /* 0x0000a2000c1e1100 */
[----:B------:R-:W-:Y:S02]  /*3a20*/  IMAD.X R35, RZ, RZ, R27, P0 ;  /* 0x000000ffff237224 */ /* 0x000fe400000e061b */
[----:B------:R-:W-:Y:S01]  /*3a30*/  IMAD.X R27, RZ, RZ, R11, P2 ;  /* 0x000000ffff1b7224 */ /* 0x000fe200010e060b */
[C---:B-1----:R-:W-:Y:S01]  /*3a40*/  IADD3 R32, P2, PT, R5.reuse, R22, RZ ;  /* 0x0000001605207210 */ /* 0x042fe20007f5e0ff */
[----:B------:R-:W5:Y:S02]  /*3a50*/  LDG.E.U8 R59, desc[UR14][R42.64] ;  /* 0x0000000e2a3b7981 */ /* 0x000f64000c1e1100 */
[----:B------:R-:W1:Y:S02]  /*3a60*/  LDC.64 R10, c[0x0][0x388] ;  /* 0x0000e200ff0a7b82 */ /* 0x000e640000000a00 */
[----:B------:R-:W-:Y:S01]  /*3a70*/  IMAD.X R33, RZ, RZ, R23, P2 ;  /* 0x000000ffff217224 */ /* 0x000fe200010e0617 */
[----:B------:R-:W-:Y:S01]  /*3a80*/  IADD3 R28, P0, PT, R5, R28, RZ ;  /* 0x0000001c051c7210 */ /* 0x000fe20007f1e0ff */
[----:B0-----:R-:W-:Y:S01]  /*3a90*/  IMAD.WIDE.U32 R40, R141, 0x40, R8 ;  /* 0x000000408d287825 */ /* 0x001fe200078e0008 */
[----:B------:R-:W5:Y:S03]  /*3aa0*/  LDG.E.U8 R73, desc[UR14][R34.64] ;  /* 0x0000000e22497981 */ /* 0x000f66000c1e1100 */
[----:B------:R-:W0:Y:S01]  /*3ab0*/  LDC.64 R22, c[0x0][0x388] ;  /* 0x0000e200ff167b82 */ /* 0x000e220000000a00 */
[----:B------:R-:W-:Y:S01]  /*3ac0*/  IMAD.X R29, RZ, RZ, R29, P0 ;  /* 0x000000ffff1d7224 */ /* 0x000fe200000e061d */
[C---:B------:R-:W-:Y:S01]  /*3ad0*/  IADD3 R40, P0, PT, R5.reuse, R40, RZ ;  /* 0x0000002805287210 */ /* 0x040fe20007f1e0ff */
[----:B---3--:R-:W-:Y:S01]  /*3ae0*/  IMAD.WIDE.U32 R16, R0, 0x40, R16 ;  /* 0x0000004000107825 */ /* 0x008fe200078e0010 */
[----:B------:R3:W5:Y:S03]  /*3af0*/  LDG.E.U8 R77, desc[UR14][R34.64+0x20] ;  /* 0x0000200e224d7981 */ /* 0x000766000c1e1100 */
[----:B------:R-:W-:Y:S01]  /*3b00*/  IMAD.X R41, RZ, RZ, R41, P0 ;  /* 0x000000ffff297224 */ /* 0x000fe200000e0629 */
[----:B------:R-:W0:Y:S01]  /*3b10*/  LDC.64 R8, c[0x0][0x388] ;  /* 0x0000e200ff087b82 */ /* 0x000e220000000a00 */
[----:B------:R-:W5:Y:S04]  /*3b20*/  LDG.E.U8 R75, desc[UR14][R26.64] ;  /* 0x0000000e1a4b7981 */ /* 0x000f68000c1e1100 */
[----:B------:R1:W5:Y:S01]  /*3b30*/  LDG.E.U8 R79, desc[UR14][R26.64+0x20] ;  /* 0x0000200e1a4f7981 */ /* 0x000362000c1e1100 */
[----:B---3--:R-:W-:-:S03]  /*3b40*/  IADD3 R34, P0, PT, R5, R16, RZ ;  /* 0x0000001005227210 */ /* 0x008fc60007f1e0ff */
[----:B------:R-:W3:Y:S02]  /*3b50*/  LDG.E.U8 R85, desc[UR14][R32.64] ;  /* 0x0000000e20557981 */ /* 0x000ee4000c1e1100 */
[----:B------:R-:W-:Y:S02]  /*3b60*/  IMAD.X R35, RZ, RZ, R17, P0 ;  /* 0x000000ffff237224 */ /* 0x000fe400000e0611 */
[----:B------:R-:W0:Y:S01]  /*3b70*/  LDC.64 R16, c[0x0][0x388] ;  /* 0x0000e200ff107b82 */ /* 0x000e220000000a00 */
[----:B------:R0:W3:Y:S01]  /*3b80*/  LDG.E.U8 R87, desc[UR14][R32.64+0x20] ;  /* 0x0000200e20577981 */ /* 0x0000e2000c1e1100 */
[----:B-1----:R-:W-:-:S03]  /*3b90*/  IMAD.WIDE.U32 R26, R153, 0x40, R10 ;  /* 0x00000040991a7825 */ /* 0x002fc600078e000a */
[----:B------:R-:W3:Y:S01]  /*3ba0*/  LDG.E.U8 R81, desc[UR14][R28.64] ;  /* 0x0000000e1c517981 */ /* 0x000ee2000c1e1100 */
[----:B----4-:R-:W-:Y:S01]  /*3bb0*/  IMAD.WIDE.U32 R10, R146, 0x40, R14 ;  /* 0x00000040920a7825 */ /* 0x010fe200078e000e */
[----:B------:R-:W-:Y:S01]  /*3bc0*/  IADD3 R26, P0, PT, R5, R26, RZ ;  /* 0x0000001a051a7210 */ /* 0x000fe20007f1e0ff */
[----:B------:R-:W1:Y:S01]  /*3bd0*/  LDC.64 R14, c[0x0][0x388] ;  /* 0x0000e200ff0e7b82 */ /* 0x000e620000000a00 */
[----:B------:R4:W3:Y:S01]  /*3be0*/  LDG.E.U8 R83, desc[UR14][R28.64+0x20] ;  /* 0x0000200e1c537981 */ /* 0x0008e2000c1e1100 */
[----:B0-----:R-:W-:-:S03]  /*3bf0*/  IMAD.WIDE.U32 R32, R151, 0x40, R22 ;  /* 0x0000004097207825 */ /* 0x001fc600078e0016 */
[----:B------:R-:W3:Y:S03]  /*3c00*/  LDG.E.U8 R89, desc[UR14][R40.64] ;  /* 0x0000000e28597981 */ /* 0x000ee6000c1e1100 */
[----:B------:R-:W0:Y:S01]  /*3c10*/  LDC.64 R22, c[0x0][0x388] ;  /* 0x0000e200ff167b82 */ /* 0x000e220000000a00 */
[----:B------:R-:W-:Y:S01]  /*3c20*/  IMAD.X R27, RZ, RZ, R27, P0 ;  /* 0x000000ffff1b7224 */ /* 0x000fe200000e061b */
[----:B------:R4:W3:Y:S02]  /*3c30*/  LDG.E.U8 R91, desc[UR14][R40.64+0x20] ;  /* 0x0000200e285b7981 */ /* 0x0008e4000c1e1100 */
[----:B----4-:R-:W-:Y:S01]  /*3c40*/  IADD3 R28, P0, PT, R5, R10, RZ ;  /* 0x0000000a051c7210 */ /* 0x010fe20007f1e0ff */
[----:B------:R-:W-:Y:S01]  /*3c50*/  IMAD.WIDE.U32 R8, R156, 0x40, R8 ;  /* 0x000000409c087825 */ /* 0x000fe200078e0008 */
[----:B------:R4:W3:Y:S03]  /*3c60*/  LDG.E.U8 R63, desc[UR14][R42.64+0x20] ;  /* 0x0000200e2a3f7981 */ /* 0x0008e6000c1e1100 */
[----:B------:R-:W-:-:S02]  /*3c70*/  IMAD.X R29, RZ, RZ, R11, P0 ;  /* 0x000000ffff1d7224 */ /* 0x000fc400000e060b */
[----:B------:R-:W0:Y:S01]  /*3c80*/  LDC.64 R10, c[0x0][0x388] ;  /* 0x0000e200ff0a7b82 */ /* 0x000e220000000a00 */
[----:B------:R-:W-:Y:S01]  /*3c90*/  IMAD.WIDE.U32 R16, R155, 0x40, R16 ;  /* 0x000000409b107825 */ /* 0x000fe200078e0010 */
[C---:B------:R-:W-:Y:S01]  /*3ca0*/  IADD3 R40, P0, PT, R5.reuse, R32, RZ ;  /* 0x0000002005287210 */ /* 0x040fe20007f1e0ff */
[----:B------:R-:W3:Y:S04]  /*3cb0*/  LDG.E.U8 R93, desc[UR14][R34.64] ;  /* 0x0000000e225d7981 */ /* 0x000ee8000c1e1100 */
[----:B------:R-:W-:Y:S01]  /*3cc0*/  IMAD.X R41, RZ, RZ, R33, P0 ;  /* 0x000000ffff297224 */ /* 0x000fe200000e0621 */
[C---:B----4-:R-:W-:Y:S01]  /*3cd0*/  IADD3 R42, P0, PT, R5.reuse, R8, RZ ;  /* 0x00000008052a7210 */ /* 0x050fe20007f1e0ff */
[----:B------:R4:W3:Y:S04]  /*3ce0*/  LDG.E.U8 R95, desc[UR14][R34.64+0x20] ;  /* 0x0000200e225f7981 */ /* 0x0008e8000c1e1100 */
[----:B------:R-:W-:Y:S01]  /*3cf0*/  IMAD.X R43, RZ, RZ, R9, P0 ;  /* 0x000000ffff2b7224 */ /* 0x000fe200000e0609 */
[----:B------:R-:W3:Y:S01]  /*3d00*/  LDG.E.U8 R97, desc[UR14][R26.64] ;  /* 0x0000000e1a617981 */ /* 0x000ee2000c1e1100 */
[----:B------:R-:W0:Y:S03]  /*3d10*/  LDC.64 R8, c[0x0][0x388] ;  /* 0x0000e200ff087b82 */ /* 0x000e260000000a00 */
[----:B------:R0:W3:Y:S01]  /*3d20*/  LDG.E.U8 R99, desc[UR14][R26.64+0x20] ;  /* 0x0000200e1a637981 */ /* 0x0000e2000c1e1100 */
[----:B----4-:R-:W-:-:S03]  /*3d30*/  IADD3 R34, P0, PT, R5, R16, RZ ;  /* 0x0000001005227210 */ /* 0x010fc60007f1e0ff */
[----:B------:R-:W4:Y:S02]  /*3d40*/  LDG.E.U8 R101, desc[UR14][R28.64] ;  /* 0x0000000e1c657981 */ /* 0x000f24000c1e1100 */
[----:B------:R-:W-:Y:S02]  /*3d50*/  IMAD.X R35, RZ, RZ, R17, P0 ;  /* 0x000000ffff237224 */ /* 0x000fe400000e0611 */
[----:B------:R0:W3:Y:S01]  /*3d60*/  LDG.E.U8 R103, desc[UR14][R28.64+0x20] ;  /* 0x0000200e1c677981 */ /* 0x0000e2000c1e1100 */
[----:B-1----:R-:W-:Y:S01]  /*3d70*/  IMAD.WIDE.U32 R32, R144, 0x40, R14 ;  /* 0x0000004090207825 */ /* 0x002fe200078e000e */
[----:B------:R-:W1:Y:S02]  /*3d80*/  LDC.64 R16, c[0x0][0x388] ;  /* 0x0000e200ff107b82 */ /* 0x000e640000000a00 */
[----:B------:R-:W3:Y:S01]  /*3d90*/  LDG.E.U8 R105, desc[UR14][R40.64] ;  /* 0x0000000e28697981 */ /* 0x000ee2000c1e1100 */
[----:B0-----:R-:W-:-:S03]  /*3da0*/  IMAD.WIDE.U32 R26, R140, 0x40, R22 ;  /* 0x000000408c1a7825 */ /* 0x001fc600078e0016 */
[----:B------:R0:W3:Y:S02]  /*3db0*/  LDG.E.U8 R107, desc[UR14][R40.64+0x20] ;  /* 0x0000200e286b7981 */ /* 0x0000e4000c1e1100 */
[----:B------:R-:W1:Y:S01]  /*3dc0*/  LDC.64 R22, c[0x0][0x388] ;  /* 0x0000e200ff167b82 */ /* 0x000e620000000a00 */
[----:B------:R-:W-:Y:S01]  /*3dd0*/  IADD3 R28, P0, PT, R5, R26, RZ ;  /* 0x0000001a051c7210 */ /* 0x000fe20007f1e0ff */
[----:B------:R-:W3:Y:S04]  /*3de0*/  LDG.E.U8 R109, desc[UR14][R42.64] ;  /* 0x0000000e2a6d7981 */ /* 0x000ee8000c1e1100 */
[----:B------:R-:W-:Y:S01]  /*3df0*/  IMAD.X R29, RZ, RZ, R27, P0 ;  /* 0x000000ffff1d7224 */ /* 0x000fe200000e061b */
[----:B------:R0:W3:Y:S01]  /*3e00*/  LDG.E.U8 R111, desc[UR14][R42.64+0x20] ;  /* 0x0000200e2a6f7981 */ /* 0x0000e2000c1e1100 */
[----:B------:R-:W1:Y:S01]  /*3e10*/  LDC.64 R14, c[0x0][0x388] ;  /* 0x0000e200ff0e7b82 */ /* 0x000e620000000a00 */
[----:B0-----:R-:W-:-:S02]  /*3e20*/  IMAD.WIDE.U32 R40, R145, 0x40, R10 ;  /* 0x0000004091287825 */ /* 0x001fc400078e000a */
[----:B------:R-:W3:Y:S04]  /*3e30*/  LDG.E.U8 R113, desc[UR14][R34.64] ;  /* 0x0000000e22717981 */ /* 0x000ee8000c1e1100 */
[----:B------:R0:W3:Y:S01]  /*3e40*/  LDG.E.U8 R115, desc[UR14][R34.64+0x20] ;  /* 0x0000200e22737981 */ /* 0x0000e2000c1e1100 */
[----:B------:R-:W1:Y:S01]  /*3e50*/  LDC.64 R26, c[0x0][0x388] ;  /* 0x0000e200ff1a7b82 */ /* 0x000e620000000a00 */
[----:B------:R-:W-:Y:S01]  /*3e60*/  IMAD.WIDE.U32 R42, R134, 0x40, R8 ;  /* 0x00000040862a7825 */ /* 0x000fe200078e0008 */
[C---:B------:R-:W-:Y:S01]  /*3e70*/  IADD3 R8, P0, PT, R5.reuse, R40, RZ ;  /* 0x0000002805087210 */ /* 0x040fe20007f1e0ff */
[----:B------:R-:W3:Y:S04]  /*3e80*/  LDG.E.U8 R117, desc[UR14][R28.64+0x20] ;  /* 0x0000200e1c757981 */ /* 0x000ee8000c1e1100 */
[----:B------:R-:W3:Y:S01]  /*3e90*/  LDG.E.U8 R65, desc[UR14][R168.64] ;  /* 0x0000000ea8417981 */ /* 0x000ee2000c1e1100 */
[----:B------:R-:W1:Y:S01]  /*3ea0*/  LDC.64 R10, c[0x0][0x388] ;  /* 0x0000e200ff0a7b82 */ /* 0x000e620000000a00 */
[----:B------:R-:W-:Y:S01]  /*3eb0*/  IMAD.X R9, RZ, RZ, R41, P0 ;  /* 0x000000ffff097224 */ /* 0x000fe200000e0629 */
[----:B0-----:R-:W-:Y:S01]  /*3ec0*/  IADD3 R34, P0, PT, R5, R42, RZ ;  /* 0x0000002a05227210 */ /* 0x001fe20007f1e0ff */
[----:B-1----:R-:W-:Y:S01]  /*3ed0*/  IMAD.WIDE.U32 R22, R143, 0x40, R22 ;  /* 0x000000408f167825 */ /* 0x002fe200078e0016 */
[C---:B------:R-:W-:Y:S01]  /*3ee0*/  IADD3 R32, P2, PT, R5.reuse, R32, RZ ;  /* 0x0000002005207210 */ /* 0x040fe20007f5e0ff */
[----:B------:R-:W3:Y:S02]  /*3ef0*/  LDG.E.U8 R40, desc[UR14][R28.64] ;  /* 0x0000000e1c287981 */ /* 0x000ee4000c1e1100 */
[----:B------:R-:W-:Y:S01]  /*3f00*/  IMAD.X R35, RZ, RZ, R43, P0 ;  /* 0x000000ffff237224 */ /* 0x000fe200000e062b */
[----:B------:R-:W-:Y:S01]  /*3f10*/  IADD3 R22, P0, PT, R5, R22, RZ ;  /* 0x0000001605167210 */ /* 0x000fe20007f1e0ff */
[----:B------:R-:W-:Y:S01]  /*3f20*/  IMAD.WIDE.U32 R14, R138, 0x40, R14 ;  /* 0x000000408a0e7825 */ /* 0x000fe200078e000e */
[----:B------:R-:W3:Y:S04]  /*3f30*/  LDG.E.U8 R43, desc[UR14][R8.64] ;  /* 0x0000000e082b7981 */ /* 0x000ee8000c1e1100 */
[----:B------:R-:W3:Y:S01]  /*3f40*/  LDG.E.U8 R69, desc[UR14][R168.64+0x20] ;  /* 0x0000200ea8457981 */ /* 0x000ee2000c1e1100 */
[----:B------:R-:W-:-:S03]  /*3f50*/  IMAD.WIDE.U32 R26, R135, 0x40, R26 ;  /* 0x00000040871a7825 */ /* 0x000fc600078e001a */
[----:B------:R0:W3:Y:S01]  /*3f60*/  LDG.E.U8 R119, desc[UR14][R8.64+0x20] ;  /* 0x0000200e08777981 */ /* 0x0000e2000c1e1100 */
[----:B------:R-:W-:Y:S01]  /*3f70*/  IMAD.X R33, RZ, RZ, R33, P2 ;  /* 0x000000ffff217224 */ /* 0x000fe200010e0621 */
[C---:B------:R-:W-:Y:S01]  /*3f80*/  IADD3 R14, P2, PT, R5.reuse, R14, RZ ;  /* 0x0000000e050e7210 */ /* 0x040fe20007f5e0ff */
[----:B------:R-:W-:Y:S01]  /*3f90*/  IMAD.X R23, RZ, RZ, R23, P0 ;  /* 0x000000ffff177224 */ /* 0x000fe200000e0617 */
[----:B------:R-:W-:Y:S01]  /*3fa0*/  IADD3 R26, P0, PT, R5, R26, RZ ;  /* 0x0000001a051a7210 */ /* 0x000fe20007f1e0ff */
[----:B------:R-:W-:Y:S01]  /*3fb0*/  IMAD.WIDE.U32 R16, R154, 0x40, R16 ;  /* 0x000000409a107825 */ /* 0x000fe200078e0010 */
[----:B------:R-:W3:Y:S03]  /*3fc0*/  LDG.E.U8 R41, desc[UR14][R32.64] ;  /* 0x0000000e20297981 */ /* 0x000ee6000c1e1100 */
[----:B------:R-:W-:Y:S01]  /*3fd0*/  IMAD.WIDE.U32 R10, R3, 0x40, R10 ;  /* 0x00000040030a7825 */ /* 0x000fe200078e000a */
[----:B------:R-:W3:Y:S03]  /*3fe0*/  LDG.E.U8 R42, desc[UR14][R32.64+0x20] ;  /* 0x0000200e202a7981 */ /* 0x000ee6000c1e1100 */
[----:B------:R-:W-:Y:S01]  /*3ff0*/  IMAD.X R15, RZ, RZ, R15, P2 ;  /* 0x000000ffff0f7224 */ /* 0x000fe200010e060f */
[C---:B------:R-:W-:Y:S01]  /*4000*/  IADD3 R10, P2, PT, R5.reuse, R10, RZ ;  /* 0x0000000a050a7210 */ /* 0x040fe20007f5e0ff */
[----:B------:R-:W-:Y:S01]  /*4010*/  IMAD.X R27, RZ, RZ, R27, P0 ;  /* 0x000000ffff1b7224 */ /* 0x000fe200000e061b */
[----:B0-----:R-:W-:Y:S01]  /*4020*/  IADD3 R8, P0, PT, R5, R16, RZ ;  /* 0x0000001005087210 */ /* 0x001fe20007f1e0ff */
[----:B------:R-:W3:Y:S02]  /*4030*/  LDG.E.U8 R28, desc[UR14][R34.64] ;  /* 0x0000000e221c7981 */ /* 0x000ee4000c1e1100 */
[----:B------:R-:W-:-:S02]  /*4040*/  IMAD.X R11, RZ, RZ, R11, P2 ;  /* 0x000000ffff0b7224 */ /* 0x000fc400010e060b */
[----:B------:R-:W-:Y:S01]  /*4050*/  IMAD.X R9, RZ, RZ, R17, P0 ;  /* 0x000000ffff097224 */ /* 0x000fe200000e0611 */
[----:B------:R-:W3:Y:S04]  /*4060*/  LDG.E.U8 R29, desc[UR14][R34.64+0x20] ;  /* 0x0000200e221d7981 */ /* 0x000ee8000c1e1100 */
[----:B------:R-:W3:Y:S04]  /*4070*/  LDG.E.U8 R32, desc[UR14][R22.64] ;  /* 0x0000000e16207981 */ /* 0x000ee8000c1e1100 */
[----:B------:R-:W3:Y:S04]  /*4080*/  LDG.E.U8 R33, desc[UR14][R22.64+0x20] ;  /* 0x0000200e16217981 */ /* 0x000ee8000c1e1100 */
[----:B------:R-:W3:Y:S04]  /*4090*/  LDG.E.U8 R5, desc[UR14][R14.64] ;  /* 0x0000000e0e057981 */ /* 0x000ee8000c1e1100 */
[----:B------:R0:W3:Y:S04]  /*40a0*/  LDG.E.U8 R16, desc[UR14][R14.64+0x20] ;  /* 0x0000200e0e107981 */ /* 0x0000e8000c1e1100 */
[----:B------:R-:W3:Y:S04]  /*40b0*/  LDG.E.U8 R17, desc[UR14][R26.64] ;  /* 0x0000000e1a117981 */ /* 0x000ee8000c1e1100 */
[----:B------:R-:W3:Y:S04]  /*40c0*/  LDG.E.U8 R34, desc[UR14][R26.64+0x20] ;  /* 0x0000200e1a227981 */ /* 0x000ee8000c1e1100 */
[----:B------:R-:W3:Y:S04]  /*40d0*/  LDG.E.U8 R35, desc[UR14][R8.64] ;  /* 0x0000000e08237981 */ /* 0x000ee8000c1e1100 */
[----:B------:R-:W3:Y:S04]  /*40e0*/  LDG.E.U8 R22, desc[UR14][R8.64+0x20] ;  /* 0x0000200e08167981 */ /* 0x000ee8000c1e1100 */
[----:B------:R-:W3:Y:S04]  /*40f0*/  LDG.E.U8 R23, desc[UR14][R10.64] ;  /* 0x0000000e0a177981 */ /* 0x000ee8000c1e1100 */
[----:B------:R-:W3:Y:S01]  /*4100*/  LDG.E.U8 R121, desc[UR14][R10.64+0x20] ;  /* 0x0000200e0a797981 */ /* 0x000ee2000c1e1100 */
[----:B------:R-:W-:-:S02]  /*4110*/  LOP3.LUT P2, RZ, R142, 0x7f, RZ, 0xc0, !PT ;  /* 0x0000007f8eff7812 */ /* 0x000fc4000784c0ff */
[----:B------:R-:W-:Y:S01]  /*4120*/  SHF.R.S32.HI R123, RZ, 0x6, R142 ;  /* 0x00000006ff7b7819 */ /* 0x000fe2000001148e */
[----:B0-----:R-:W-:-:S03]  /*4130*/  IMAD.SHL.U32 R14, R142, 0x2, RZ ;  /* 0x000000028e0e7824 */ /* 0x001fc600078e00ff */
[----:B------:R-:W-:Y:S01]  /*4140*/  SGXT R123, R123, 0x1 ;  /* 0x000000017b7b781a */ /* 0x000fe20000000200 */
[----:B------:R-:W-:-:S03]  /*4150*/  UMOV UR4, 0x1 ;  /* 0x0000000100047882 */ /* 0x000fc60000000000 */
[----:B------:R-:W-:-:S03]  /*4160*/  LOP3.LUT R123, R123, 0x90, RZ, 0xc0, !PT ;  /* 0x000000907b7b7812 */ /* 0x000fc600078ec0ff */
[----:B------:R-:W-:Y:S01]  /*4170*/  VOTEU.ALL UP0, P2 ;  /* 0x0000000000ff7886 */ /* 0x000fe20001000000 */
[----:B------:R-:W-:Y:S02]  /*4180*/  LOP3.LUT R14, R14, 0x40, RZ, 0xc0, !PT ;  /* 0x000000400e0e7812 */ /* 0x000fe400078ec0ff */
[----:B------:R-:W-:Y:S02]  /*4190*/  LOP3.LUT R123, R123, 0x1f, R142, 0x78, !PT ;  /* 0x0000001f7b7b7812 */ /* 0x000fe400078e788e */
[----:B------:R-:W-:-:S04]  /*41a0*/  @!UP0 UIADD3 UR4, UPT, UPT, -UR4, 0x100000, URZ ;  /* 0x0010000004048890 */ /* 0x000fc8000fffe1ff */
[----:B------:R-:W-:Y:S02]  /*41b0*/  @!UP0 USHF.L.U32 UR5, UR4, 0xb, URZ ;  /* 0x0000000b04058899 */ /* 0x000fe400080006ff */
[----:B------:R-:W-:Y:S01]  /*41c0*/  @!UP0 USHF.L.U32 UR4, UR4, 0x1, URZ ;  /* 0x0000000104048899 */ /* 0x000fe200080006ff */
[----:B------:R-:W-:Y:S02]  /*41d0*/  SHF.R.U32.HI R15, RZ, 0x5, R142 ;  /* 0x00000005ff0f7819 */ /* 0x000fe4000001168e */
[----:B------:R-:W-:Y:S01]  /*41e0*/  IADD3 R14, PT, PT, R123, UR7, R14 ;  /* 0x000000077b0e7c10 */ /* 0x000fe2000fffe00e */
[----:B------:R-:W-:Y:S01]  /*41f0*/  VOTEU.ALL UP1, P2 ;  /* 0x0000000000ff7886 */ /* 0x000fe20001020000 */
[----:B------:R-:W-:Y:S01]  /*4200*/  STS.U8 [R61+UR7+0x4800], R60 ;  /* 0x0048003c3d007988 */ /* 0x000fe20008000007 */
[----:B------:R-:W-:-:S03]  /*4210*/  R2UR UR12, R15 ;  /* 0x000000000f0c72ca */ /* 0x000fc600000e0000 */
[----:B------:R-:W-:Y:S04]  /*4220*/  STS.U8 [R61+UR7+0x4840], R62 ;  /* 0x0048403e3d007988 */ /* 0x000fe80008000007 */
[----:B--2---:R-:W-:Y:S04]  /*4230*/  STS.U8 [R61+UR7+0x4a40], R64 ;  /* 0x004a40403d007988 */ /* 0x004fe80008000007 */
[----:B------:R-:W-:Y:S04]  /*4240*/  STS.U8 [R61+UR7+0x4a00], R68 ;  /* 0x004a00443d007988 */ /* 0x000fe80008000007 */
[----:B-----5:R-:W-:Y:S04]  /*4250*/  STS.U8 [R61+UR7+0x4c00], R66 ;  /* 0x004c00423d007988 */ /* 0x020fe80008000007 */
        /* <DEDUP_REMOVED lines=51> */
[----:B------:R1:W-:Y:S04]  /*4590*/  STS.U8 [R14+0x8000], R21 ;  /* 0x008000150e007388 */ /* 0x0003e80000000000 */
        /* <DEDUP_REMOVED lines=18> */
[----:B---3--:R1:W-:Y:S04]  /*46c0*/  STS.U8 [R14+0x8900], R63 ;  /* 0x0089003f0e007388 */ /* 0x0083e80000000000 */
        /* <DEDUP_REMOVED lines=18> */
[----:B----4-:R1:W-:Y:S04]  /*47f0*/  STS.U8 [R14+0x9320], R101 ;  /* 0x009320650e007388 */ /* 0x0103e80000000000 */
        /* <DEDUP_REMOVED lines=24> */
[----:B------:R1:W-:Y:S01]  /*4980*/  STS.U8 [R14+0x9f00], R121 ;  /* 0x009f00790e007388 */ /* 0x0003e20000000000 */
[----:B------:R2:W-:Y:S06]  /*4990*/  MEMBAR.ALL.CTA ;  /* 0x0000000000007992 */ /* 0x0005ec0000008000 */
[----:B--2---:R-:W-:Y:S04]  /*49a0*/  FENCE.VIEW.ASYNC.S ;  /* 0x00000000000073c6 */ /* 0x004fe80000000000 */
[----:B------:R-:W2:Y:S02]  /*49b0*/  FENCE.VIEW.ASYNC.S ;  /* 0x00000000000073c6 */ /* 0x000ea40000000000 */
[----:B--2---:R1:W2:Y:S01]  /*49c0*/  @!UP1 SYNCS.EXCH.64 URZ, [UR7+0xa000], UR4 ;  /* 0x00a0000407ff95b2 */ /* 0x0042a20008000100 */
[----:B------:R-:W-:Y:S01]  /*49d0*/  UISETP.NE.U32.AND UP0, UPT, UR12, URZ, UPT ;  /* 0x000000ff0c00728c */ /* 0x000fe2000bf05070 */
[----:B------:R-:W-:-:S02]  /*49e0*/  R2UR UR13, R252 ;  /* 0x00000000fc0d72ca */ /* 0x000fc400000e0000 */
[----:B0-----:R-:W-:Y:S01]  /*49f0*/  LOP3.LUT R4, R142, 0x7f, RZ, 0xc0, !PT ;  /* 0x0000007f8e047812 */ /* 0x001fe200078ec0ff */
[----:B--2---:R-:W-:Y:S06]  /*4a00*/  BAR.SYNC.DEFER_BLOCKING 0x0 ;  /* 0x0000000000007b1d */ /* 0x004fec0000010000 */
[----:B-1----:R-:W-:Y:S06]  /*4a10*/  BRA.U UP0, `(.L_x_6) ;  /* 0x0000000100c87547 */ /* 0x002fec000b800000 */
[----:B------:R-:W-:Y:S02]  /*4a20*/  USHF.R.U32.HI UR10, URZ, 0x4, UR7 ;  /* 0x00000004ff0a7899 */ /* 0x000fe40008011607 */
[----:B------:R-:W-:Y:S02]  /*4a30*/  UIADD3 UR8, UPT, UPT, UR7, 0x8000, URZ ;  /* 0x0000800007087890 */ /* 0x000fe4000fffe0ff */
[----:B------:R-:W-:Y:S02]  /*4a40*/  USGXT.U32 UR10, UR10, 0xe ;  /* 0x0000000e0a0a789a */ /* 0x000fe40008000000 */
[----:B------:R-:W-:Y:S02]  /*4a50*/  USHF.R.U32.HI UR8, URZ, 0x4, UR8 ;  /* 0x00000004ff087899 */ /* 0x000fe40008011608 */
[----:B------:R-:W-:Y:S02]  /*4a60*/  UIADD3 UR32, UP0, UPT, UR10, 0x2, URZ ;  /* 0x000000020a207890 */ /* 0x000fe4000ff1e0ff */
[----:B------:R-:W-:Y:S01]  /*4a70*/  USGXT.U32 UR8, UR8, 0xe ;  /* 0x0000000e0808789a */ /* 0x000fe20008000000 */
[----:B------:R-:W-:Y:S01]  /*4a80*/  UMOV UR4, URZ ;  /* 0x000000ff00047c82 */ /* 0x000fe20008000000 */
[----:B------:R-:W-:Y:S01]  /*4a90*/  UMOV UR5, URZ ;  /* 0x000000ff00057c82 */ /* 0x000fe20008000000 */
[----:B------:R-:W-:-:S02]  /*4aa0*/  UIADD3.X UR33, UPT, UPT, UR4, 0x40004040, URZ, UP0, !UPT ;  /* 0x4000404004217890 */ /* 0x000fc400087fe4ff */
[----:B------:R-:W-:Y:S02]  /*4ab0*/  UIADD3 UR34, UP0, UPT, UR8, 0x80, URZ ;  /* 0x0000008008227890 */ /* 0x000fe4000ff1e0ff */
[----:B------:R-:W-:Y:S02]  /*4ac0*/  UIADD3.64 UR18, UPT, UPT, UR32, 0x4, URZ ;  /* 0x0000000420127897 */ /* 0x000fe4000fffe0ff */
[----:B------:R-:W-:Y:S02]  /*4ad0*/  UIADD3.X UR35, UPT, UPT, UR5, -0x7fffbfe0, URZ, UP0, !UPT ;  /* 0x8000402005237890 */ /* 0x000fe400087fe4ff */
[----:B------:R-:W-:Y:S02]  /*4ae0*/  UIADD3.64 UR4, UPT, UPT, UR32, 0x2, URZ ;  /* 0x0000000220047897 */ /* 0x000fe4000fffe0ff */
[----:B------:R-:W-:Y:S02]  /*4af0*/  UIADD3.64 UR16, UPT, UPT, UR34, 0x80, URZ ;  /* 0x0000008022107897 */ /* 0x000fe4000fffe0ff */
[----:B------:R-:W-:-:S02]  /*4b00*/  UIADD3.64 UR20, UPT, UPT, UR34, 0x100, URZ ;  /* 0x0000010022147897 */ /* 0x000fc4000fffe0ff */
[----:B------:R-:W-:Y:S02]  /*4b10*/  UIADD3 UR24, UPT, UPT, UR13, 0x40, URZ ;  /* 0x000000400d187890 */ /* 0x000fe4000fffe0ff */
[----:B------:R-:W-:Y:S02]  /*4b20*/  UIADD3.64 UR22, UPT, UPT, UR32, 0x3fe, URZ ;  /* 0x000003fe20167897 */ /* 0x000fe4000fffe0ff */
[----:B------:R-:W-:Y:S02]  /*4b30*/  UIADD3 UR25, UPT, UPT, UR13, 0x40, URZ ;  /* 0x000000400d197890 */ /* 0x000fe4000fffe0ff */
[----:B------:R-:W-:Y:S02]  /*4b40*/  UIADD3.64 UR26, UPT, UPT, UR32, 0x400, URZ ;  /* 0x00000400201a7897 */ /* 0x000fe4000fffe0ff */
[----:B------:R-:W-:Y:S02]  /*4b50*/  UIADD3 UR48, UPT, UPT, UR13, 0x40, URZ ;  /* 0x000000400d307890 */ /* 0x000fe4000fffe0ff */
[----:B------:R-:W-:Y:S01]  /*4b60*/  UIADD3.64 UR28, UPT, UPT, UR32, 0x402, URZ ;  /* 0x00000402201c7897 */ /* 0x000fe2000fffe0ff */
[----:B------:R-:W-:Y:S01]  /*4b70*/  UMOV UR36, 0x0 ;  /* 0x0000000000247882 */ /* 0x000fe20000000000 */
[----:B------:R-:W-:Y:S01]  /*4b80*/  UMOV UR37, 0x8110010 ;  /* 0x0811001000257882 */ /* 0x000fe20000000000 */
[----:B------:R-:W-:Y:S01]  /*4b90*/  UIADD3 UR49, UPT, UPT, UR13, 0x40, URZ ;  /* 0x000000400d317890 */ /* 0x000fe2000fffe0ff */
[----:B------:R-:W-:Y:S01]  /*4ba0*/  UMOV UR11, 0x40004040 ;  /* 0x40004040000b7882 */ /* 0x000fe20000000000 */
[----:B------:R-:W-:Y:S01]  /*4bb0*/  UIADD3.64 UR30, UPT, UPT, UR32, 0x404, URZ ;  /* 0x00000404201e7897 */ /* 0x000fe2000fffe0ff */
[----:B------:R-:W-:Y:S01]  /*4bc0*/  UMOV UR9, 0x80004020 ;  /* 0x8000402000097882 */ /* 0x000fe20000000000 */
[----:B------:R-:W-:Y:S01]  /*4bd0*/  UMOV UR38, 0x0 ;  /* 0x0000000000267882 */ /* 0x000fe20000000000 */
[----:B------:R-:W-:Y:S01]  /*4be0*/  UMOV UR39, 0x8110010 ;  /* 0x0811001000277882 */ /* 0x000fe20000000000 */
[----:B------:R-:W-:Y:S01]  /*4bf0*/  UMOV UR40, 0x0 ;  /* 0x0000000000287882 */ /* 0x000fe20000000000 */
[----:B------:R-:W-:Y:S01]  /*4c00*/  UMOV UR41, 0x8110010 ;  /* 0x0811001000297882 */ /* 0x000fe20000000000 */
[----:B------:R0:W-:Y:S01]  /*4c10*/  UTCQMMA gdesc[UR10], gdesc[UR8], tmem[UR13], tmem[UR36], idesc[UR37], !UPT ;  /* 0x00ff24080a0075ea */ /* 0x0001e2000f80030d */
[----:B------:R-:W-:Y:S01]  /*4c20*/  UMOV UR42, 0x0 ;  /* 0x00000000002a7882 */ /* 0x000fe20000000000 */
[----:B------:R-:W-:Y:S01]  /*4c30*/  UMOV UR43, 0x8110010 ;  /* 0x08110010002b7882 */ /* 0x000fe20000000000 */
[----:B------:R0:W-:Y:S01]  /*4c40*/  UTCQMMA gdesc[UR32], gdesc[UR34], tmem[UR13], tmem[UR38], idesc[UR39], UPT ;  /* 0x00ff2622200075ea */ /* 0x0001e2000b80030d */
        /* <DEDUP_REMOVED lines=8> */
[----:B------:R0:W-:Y:S01]  /*4cd0*/  UTCQMMA gdesc[UR22], gdesc[UR8], tmem[UR24], tmem[UR44], idesc[UR45], !UPT ;  /* 0x00ff2c08160075ea */ /* 0x0001e2000f800318 */
[----:B------:R-:W-:Y:S01]  /*4ce0*/  UMOV UR52, 0x0 ;  /* 0x0000000000347882 */ /* 0x000fe20000000000 */
[----:B------:R-:W-:Y:S01]  /*4cf0*/  UMOV UR53, 0x8110010 ;  /* 0x0811001000357882 */ /* 0x000fe20000000000 */
[----:B------:R0:W-:Y:S01]  /*4d00*/  UTCQMMA gdesc[UR26], gdesc[UR34], tmem[UR25], tmem[UR46], idesc[UR47], UPT ;  /* 0x00ff2e221a0075ea */ /* 0x0001e2000b800319 */
[----:B------:R0:W-:Y:S01]  /*4d10*/  UTCQMMA gdesc[UR28], gdesc[UR16], tmem[UR48], tmem[UR50], idesc[UR51], UPT ;  /* 0x00ff32101c0075ea */ /* 0x0001e2000b800330 */
[----:B------:R0:W-:Y:S01]  /*4d20*/  UTCQMMA gdesc[UR30], gdesc[UR20], tmem[UR49], tmem[UR52], idesc[UR53], UPT ;  /* 0x00ff34141e0075ea */ /* 0x0001e2000b800331 */
[----:B------:R-:W-:Y:S01]  /*4d30*/  NOP ;  /* 0x0000000000007918 */ /* 0x000fe20000000000 */
.L_x_6:
[----:B------:R-:W-:Y:S01]  /*4d40*/  ELECT P0, URZ, PT ;  /* 0x0000000000ff782f */ /* 0x000fe20003800000 */
[----:B0-----:R-:W-:-:S03]  /*4d50*/  UIADD3 UR4, UPT, UPT, UR7, 0xa000, URZ ;  /* 0x0000a00007047890 */ /* 0x001fc6000fffe0ff */
[----:B------:R-:W-:Y:S01]  /*4d60*/  ISETP.LT.U32.AND P0, PT, R4, 0x20, P0 ;  /* 0x000000200400780c */ /* 0x000fe20000701070 */
[----:B------:R-:W-:-:S12]  /*4d70*/  UMOV UR5, URZ ;  /* 0x000000ff00057c82 */ /* 0x000fd80008000000 */
[----:B------:R-:W-:Y:S01]  /*4d80*/  VOTEU.ANY UP0, P0 ;  /* 0x0000000000ff7886 */ /* 0x000fe20000000100 */
[----:B------:R-:W-:-:S04]  /*4d90*/  VOTEU.ANY UP1, P0 ;  /* 0x0000000000ff7886 */ /* 0x000fc80000020100 */
[----:B------:R-:W-:Y:S01]  /*4da0*/  @UP0 UMOV UR5, UR4 ;  /* 0x0000000400050c82 */ /* 0x000fe20008000000 */
[----:B------:R-:W-:Y:S01]  /*4db0*/  USHF.L.U32 UR4, UR12, 0x15, URZ ;  /* 0x000000150c047899 */ /* 0x000fe200080006ff */
[----:B------:R0:W-:Y:S01]  /*4dc0*/  @UP1 UTCBAR [UR5], URZ ;  /* 0x000000ff050013e9 */ /* 0x0001e200080000ff */
[----:B------:R-:W-:Y:S02]  /*4dd0*/  BAR.SYNC.DEFER_BLOCKING 0x0 ;  /* 0x0000000000007b1d */ /* 0x000fe40000010000 */
[----:B------:R-:W-:-:S04]  /*4de0*/  ULOP3.LUT UR4, UR4, 0x600000, URZ, 0xc0, !UPT ;  /* 0x0060000004047892 */ /* 0x000fc8000f8ec0ff */
[----:B------:R-:W-:Y:S01]  /*4df0*/  UIADD3 UR4, UPT, UPT, UR13, UR4, URZ ;  /* 0x000000040d047290 */ /* 0x000fe2000fffe0ff */
[----:B------:R-:W1:Y:S02]  /*4e00*/  SYNCS.PHASECHK.TRANS64.TRYWAIT P0, [UR7+0xa000], RZ ;  /* 0x00a000ffff0075a7 */ /* 0x000e640008001107 */
[----:B01----:R-:W-:Y:S09]  /*4e10*/  @!P0 BRA `(.L_x_7) ;  /* 0x0000002400bc8947 */ /* 0x003ff20003800000 */
.L_x_11:
[----:B------:R-:W-:Y:S01]  /*4e20*/  BAR.SYNC.DEFER_BLOCKING 0x0 ;  /* 0x0000000000007b1d */ /* 0x000fe20000010000 */
[----:B------:R-:W-:Y:S01]  /*4e30*/  SHF.R.S32.HI R158, RZ, 0x3, R142 ;  /* 0x00000003ff9e7819 */ /* 0x000fe2000001148e */
[C---:B------:R-:W-:Y:S01]  /*4e40*/  IMAD.SHL.U32 R139, R142.reuse, 0x10, RZ ;  /* 0x000000108e8b7824 */ /* 0x040fe200078e00ff */
[C---:B------:R-:W-:Y:S02]  /*4e50*/  LOP3.LUT R136, R142.reuse, 0x7, RZ, 0xc0, !PT ;  /* 0x000000078e887812 */ /* 0x040fe400078ec0ff */
[----:B------:R-:W-:-:S03]  /*4e60*/  LOP3.LUT R157, R142, 0x60, RZ, 0xc0, !PT ;  /* 0x000000608e9d7812 */ /* 0x000fc600078ec0ff */
[----:B------:R-:W0:Y:S01]  /*4e70*/  LDC.64 R194, c[0x0][0x390] ;  /* 0x0000e400ffc27b82 */ /* 0x000e220000000a00 */
[----:B------:R-:W-:Y:S01]  /*4e80*/  SGXT R158, R158, 0x1 ;  /* 0x000000019e9e781a */ /* 0x000fe20000000200 */
[----:B------:R-:W1:Y:S01]  /*4e90*/  LDTM.x128 R4, tmem[UR4] ;  /* 0x00000004000479ee */ /* 0x000e6200083c0000 */
[----:B------:R-:W-:Y:S01]  /*4ea0*/  LOP3.LUT R139, R139, 0x7f0, RZ, 0xc0, !PT ;  /* 0x000007f08b8b7812 */ /* 0x000fe200078ec0ff */
[----:B------:R-:W-:Y:S01]  /*4eb0*/  IMAD R160, R157, 0x4, R136 ;  /* 0x000000049da07824 */ /* 0x000fe200078e0288 */
[----:B------:R-:W-:Y:S01]  /*4ec0*/  LOP3.LUT R161, R133, 0x2040, R158, 0xf8, !PT ;  /* 0x0000204085a17812 */ /* 0x000fe200078ef89e */
[----:B------:R-:W-:Y:S01]  /*4ed0*/  IMAD.SHL.U32 R133, R142, 0x8, RZ ;  /* 0x000000088e857824 */ /* 0x000fe200078e00ff */
[----:B------:R-:W2:Y:S01]  /*4ee0*/  LDCU.64 UR4, c[0x0][0x390] ;  /* 0x00007200ff0477ac */ /* 0x000ea20008000a00 */
[----:B------:R-:W-:Y:S01]  /*4ef0*/  IMAD.SHL.U32 R158, R160, 0x10, RZ ;  /* 0x00000010a09e7824 */ /* 0x000fe200078e00ff */
[----:B------:R-:W3:Y:S01]  /*4f00*/  LDC.64 R190, c[0x0][0x390] ;  /* 0x0000e400ffbe7b82 */ /* 0x000ee20000000a00 */
[----:B------:R-:W-:Y:S01]  /*4f10*/  IMAD R139, R136, 0x800, R139 ;  /* 0x00000800888b7824 */ /* 0x000fe200078e028b */
[----:B------:R-:W-:Y:S01]  /*4f20*/  LOP3.LUT R133, R133, 0x80, RZ, 0xc0, !PT ;  /* 0x0000008085857812 */ /* 0x000fe200078ec0ff */
[----:B------:R-:W4:Y:S01]  /*4f30*/  LDCU.64 UR8, c[0x0][0x390] ;  /* 0x00007200ff0877ac */ /* 0x000f220008000a00 */
[----:B------:R-:W-:-:S02]  /*4f40*/  LOP3.LUT R136, R161, R158, RZ, 0x3c, !PT ;  /* 0x0000009ea1887212 */ /* 0x000fc400078e3cff */
[C---:B------:R-:W-:Y:S01]  /*4f50*/  LOP3.LUT R158, R139.reuse, 0x10, RZ, 0x3c, !PT ;  /* 0x000000108b9e7812 */ /* 0x040fe200078e3cff */
[----:B------:R-:W5:Y:S01]  /*4f60*/  LDCU.64 UR10, c[0x0][0x390] ;  /* 0x00007200ff0a77ac */ /* 0x000f620008000a00 */
[----:B------:R-:W-:Y:S01]  /*4f70*/  IADD3 R136, PT, PT, R136, UR7, R133 ;  /* 0x0000000788887c10 */ /* 0x000fe2000fffe085 */
[----:B------:R-:W1:Y:S01]  /*4f80*/  @!P2 SYNCS.CCTL.IV [UR7+0xa000] ;  /* 0x00a00000ff00a9b1 */ /* 0x000e620008000007 */
[C---:B------:R-:W-:Y:S01]  /*4f90*/  LOP3.LUT R133, R139.reuse, 0x20, RZ, 0x3c, !PT ;  /* 0x000000208b857812 */ /* 0x040fe200078e3cff */
[----:B------:R-:W-:Y:S01]  /*4fa0*/  NOP ;  /* 0x0000000000007918 */ /* 0x000fe20000000000 */
[C---:B------:R-:W-:Y:S01]  /*4fb0*/  LOP3.LUT R186, R139.reuse, 0x30, RZ, 0x3c, !PT ;  /* 0x000000308bba7812 */ /* 0x040fe200078e3cff */
[----:B------:R-:W0:Y:S01]  /*4fc0*/  LDCU.64 UR16, c[0x0][0x390] ;  /* 0x00007200ff1077ac */ /* 0x000e220008000a00 */
[----:B------:R-:W-:Y:S01]  /*4fd0*/  LOP3.LUT R189, R139, 0x40, RZ, 0x3c, !PT ;  /* 0x000000408bbd7812 */ /* 0x000fe200078e3cff */
[----:B0-----:R-:W-:Y:S01]  /*4fe0*/  IMAD.WIDE.U32 R194, R185, 0x100, R194 ;  /* 0x00000100b9c27825 */ /* 0x001fe200078e00c2 */
[C---:B------:R-:W-:Y:S01]  /*4ff0*/  LOP3.LUT R187, R139.reuse, 0x50, RZ, 0x3c, !PT ;  /* 0x000000508bbb7812 */ /* 0x040fe200078e3cff */
[----:B-1----:R-:W-:Y:S01]  /*5000*/  STS.128 [R139+UR7], R4 ;  /* 0x000000048b007988 */ /* 0x002fe20008000c07 */
[C---:B------:R-:W-:Y:S01]  /*5010*/  LOP3.LUT R188, R139.reuse, 0x60, RZ, 0x3c, !PT ;  /* 0x000000608bbc7812 */ /* 0x040fe200078e3cff */
[----:B------:R-:W0:Y:S01]  /*5020*/  LDCU.64 UR18, c[0x0][0x390] ;  /* 0x00007200ff1277ac */ /* 0x000e220008000a00 */
[----:B------:R-:W-:Y:S01]  /*5030*/  LOP3.LUT R192, R139, 0x70, RZ, 0x3c, !PT ;  /* 0x000000708bc07812 */ /* 0x000fe200078e3cff */
[----:B------:R-:W-:Y:S01]  /*5040*/  STS.128 [R158+UR7], R8 ;  /* 0x000000089e007988 */ /* 0x000fe20008000c07 */
[----:B------:R-:W1:Y:S01]  /*5050*/  LDCU.64 UR20, c[0x0][0x390] ;  /* 0x00007200ff1477ac */ /* 0x000e620008000a00 */
[----:B---3--:R-:W-:-:S02]  /*5060*/  IMAD.WIDE.U32 R190, R157, 0x8, R190 ;  /* 0x000000089dbe7825 */ /* 0x008fc400078e00be */
[----:B------:R-:W-:Y:S01]  /*5070*/  STS.128 [R133+UR7], R12 ;  /* 0x0000000c85007988 */ /* 0x000fe20008000c07 */
[----:B------:R-:W3:Y:S03]  /*5080*/  LDCU.64 UR22, c[0x0][0x390] ;  /* 0x00007200ff1677ac */ /* 0x000ee60008000a00 */
[----:B------:R-:W-:Y:S01]  /*5090*/  STS.128 [R186+UR7], R16 ;  /* 0x00000010ba007988 */ /* 0x000fe20008000c07 */
[----:B------:R-:W0:Y:S03]  /*50a0*/  LDCU.64 UR26, c[0x0][0x390] ;  /* 0x00007200ff1a77ac */ /* 0x000e260008000a00 */
[----:B------:R-:W-:Y:S01]  /*50b0*/  STS.128 [R189+UR7], R20 ;  /* 0x00000014bd007988 */ /* 0x000fe20008000c07 */
[----:B------:R-:W0:Y:S03]  /*50c0*/  LDCU.64 UR28, c[0x0][0x390] ;  /* 0x00007200ff1c77ac */ /* 0x000e260008000a00 */
[----:B------:R-:W-:Y:S01]  /*50d0*/  STS.128 [R187+UR7], R24 ;  /* 0x00000018bb007988 */ /* 0x000fe20008000c07 */
[----:B------:R-:W0:Y:S03]  /*50e0*/  LDCU.64 UR24, c[0x0][0x390] ;  /* 0x00007200ff1877ac */ /* 0x000e260008000a00 */
[----:B------:R-:W-:Y:S01]  /*50f0*/  STS.128 [R188+UR7], R28 ;  /* 0x0000001cbc007988 */ /* 0x000fe20008000c07 */
[----:B------:R-:W0:Y:S03]  /*5100*/  LDCU.64 UR32, c[0x0][0x390] ;  /* 0x00007200ff2077ac */ /* 0x000e260008000a00 */
[----:B------:R-:W-:Y:S01]  /*5110*/  STS.128 [R192+UR7], R32 ;  /* 0x00000020c0007988 */ /* 0x000fe20008000c07 */
[----:B------:R-:W0:Y:S01]  /*5120*/  LDCU.64 UR34, c[0x0][0x390] ;  /* 0x00007200ff2277ac */ /* 0x000e220008000a00 */
[----:B------:R-:W-:Y:S06]  /*5130*/  BAR.SYNC.DEFER_BLOCKING 0x0 ;  /* 0x0000000000007b1d */ /* 0x000fec0000010000 */
[----:B------:R-:W0:Y:S01]  /*5140*/  LDCU.64 UR30, c[0x0][0x390] ;  /* 0x00007200ff1e77ac */ /* 0x000e220008000a00 */
[----:B------:R-:W0:Y:S01]  /*5150*/  LDCU.64 UR36, c[0x0][0x390] ;  /* 0x00007200ff2477ac */ /* 0x000e220008000a00 */
[----:B------:R-:W0:Y:S04]  /*5160*/  LDSM.16.M88.4 R4, [R136] ;  /* 0x000000008804783b */ /* 0x000e280000000200 */
[----:B------:R-:W-:Y:S04]  /*5170*/  LDSM.16.M88.4 R8, [R136+0x100] ;  /* 0x000100008808783b */ /* 0x000fe80000000200 */
[----:B------:R-:W-:Y:S04]  /*5180*/  LDSM.16.M88.4 R12, [R136+0x200] ;  /* 0x00020000880c783b */ /* 0x000fe80000000200 */
[----:B------:R-:W-:Y:S04]  /*5190*/  LDSM.16.M88.4 R164, [R136+0x300] ;  /* 0x0003000088a4783b */ /* 0x000fe80000000200 */
[----:B------:R-:W-:Y:S04]  /*51a0*/  LDSM.16.M88.4 R160, [R136+0x400] ;  /* 0x0004000088a0783b */ /* 0x000fe80000000200 */
[----:B------:R-:W-:Y:S04]  /*51b0*/  LDSM.16.M88.4 R24, [R136+0x500] ;  /* 0x000500008818783b */ /* 0x000fe80000000200 */
[----:B------:R-:W-:Y:S04]  /*51c0*/  LDSM.16.M88.4 R20, [R136+0x600] ;  /* 0x000600008814783b */ /* 0x000fe80000000200 */
[----:B------:R-:W-:Y:S01]  /*51d0*/  LDSM.16.M88.4 R16, [R136+0x700] ;  /* 0x000700008810783b */ /* 0x000fe20000000200 */
[----:B------:R-:W-:Y:S06]  /*51e0*/  BAR.SYNC.DEFER_BLOCKING 0x0 ;  /* 0x0000000000007b1d */ /* 0x000fec0000010000 */
[----:B------:R-:W-:Y:S04]  /*51f0*/  STS.128 [R139+UR7], R68 ;  /* 0x000000448b007988 */ /* 0x000fe80008000c07 */
[----:B------:R-:W-:Y:S04]  /*5200*/  STS.128 [R158+UR7], R72 ;  /* 0x000000489e007988 */ /* 0x000fe80008000c07 */
[----:B------:R-:W-:Y:S04]  /*5210*/  STS.128 [R133+UR7], R76 ;  /* 0x0000004c85007988 */ /* 0x000fe80008000c07 */
[----:B------:R-:W-:Y:S04]  /*5220*/  STS.128 [R186+UR7], R80 ;  /* 0x00000050ba007988 */ /* 0x000fe80008000c07 */
[----:B------:R0:W-:Y:S04]  /*5230*/  STS.128 [R189+UR7], R84 ;  /* 0x00000054bd007988 */ /* 0x0001e80008000c07 */
[----:B------:R0:W-:Y:S04]  /*5240*/  STS.128 [R187+UR7], R88 ;  /* 0x00000058bb007988 */ /* 0x0001e80008000c07 */
[----:B------:R-:W-:Y:S04]  /*5250*/  STS.128 [R188+UR7], R92 ;  /* 0x0000005cbc007988 */ /* 0x000fe80008000c07 */
[----:B------:R1:W-:Y:S01]  /*5260*/  STS.128 [R192+UR7], R96 ;  /* 0x00000060c0007988 */ /* 0x0003e20008000c07 */
[----:B------:R-:W-:Y:S08]  /*5270*/  BAR.SYNC.DEFER_BLOCKING 0x0 ;  /* 0x0000000000007b1d */ /* 0x000ff00000010000 */
[----:B0-----:R-:W0:Y:S08]  /*5280*/  LDC.64 R84, c[0x0][0x390] ;  /* 0x0000e400ff547b82 */ /* 0x001e300000000a00 */
[----:B------:R-:W2:Y:S08]  /*5290*/  LDC.64 R86, c[0x0][0x390] ;  /* 0x0000e400ff567b82 */ /* 0x000eb00000000a00 */
[----:B------:R-:W3:Y:S01]  /*52a0*/  LDC.64 R88, c[0x0][0x390] ;  /* 0x0000e400ff587b82 */ /* 0x000ee20000000a00 */
[----:B------:R-:W-:Y:S04]  /*52b0*/  LDSM.16.M88.4 R176, [R136] ;  /* 0x0000000088b0783b */ /* 0x000fe80000000200 */
[----:B------:R-:W-:Y:S03]  /*52c0*/  LDSM.16.M88.4 R172, [R136+0x100] ;  /* 0x0001000088ac783b */ /* 0x000fe60000000200 */
[----:B------:R-:W4:Y:S01]  /*52d0*/  LDC.64 R90, c[0x0][0x390] ;  /* 0x0000e400ff5a7b82 */ /* 0x000f220000000a00 */
[----:B0-----:R-:W-:Y:S01]  /*52e0*/  IMAD.WIDE.U32 R184, R184, 0x100, R84 ;  /* 0x00000100b8b87825 */ /* 0x001fe200078e0054 */
[----:B------:R-:W-:Y:S04]  /*52f0*/  LDSM.16.M88.4 R168, [R136+0x200] ;  /* 0x0002000088a8783b */ /* 0x000fe80000000200 */
[----:B------:R-:W-:Y:S02]  /*5300*/  LDSM.16.M88.4 R32, [R136+0x300] ;  /* 0x000300008820783b */ /* 0x000fe40000000200 */
[----:B-1----:R-:W0:Y:S01]  /*5310*/  LDC.64 R96, c[0x0][0x390] ;  /* 0x0000e400ff607b82 */ /* 0x002e220000000a00 */
[----:B--2---:R-:W-:Y:S01]  /*5320*/  IMAD.WIDE.U32 R86, R183, 0x100, R86 ;  /* 0x00000100b7567825 */ /* 0x004fe200078e0056 */
[----:B------:R-:W-:Y:S04]  /*5330*/  LDSM.16.M88.4 R76, [R136+0x400] ;  /* 0x00040000884c783b */ /* 0x000fe80000000200 */
[----:B------:R-:W-:Y:S02]  /*5340*/  LDSM.16.M88.4 R72, [R136+0x500] ;  /* 0x000500008848783b */ /* 0x000fe40000000200 */
[----:B------:R-:W1:Y:S01]  /*5350*/  LDC.64 R92, c[0x0][0x390] ;  /* 0x0000e400ff5c7b82 */ /* 0x000e620000000a00 */
[----:B---3--:R-:W-:Y:S01]  /*5360*/  IMAD.WIDE.U32 R182, R182, 0x100, R88 ;  /* 0x00000100b6b67825 */ /* 0x008fe200078e0058 */
[----:B------:R-:W-:Y:S04]  /*5370*/  LDSM.16.M88.4 R68, [R136+0x600] ;  /* 0x000600008844783b */ /* 0x000fe80000000200 */
[----:B------:R-:W-:Y:S02]  /*5380*/  LDSM.16.M88.4 R28, [R136+0x700] ;  /* 0x00070000881c783b */ /* 0x000fe40000000200 */
[----:B------:R-:W2:Y:S01]  /*5390*/  LDC.64 R98, c[0x0][0x390] ;  /* 0x0000e400ff627b82 */ /* 0x000ea20000000a00 */
[----:B----4-:R-:W-:-:S07]  /*53a0*/  IMAD.WIDE.U32 R88, R181, 0x100, R90 ;  /* 0x00000100b5587825 */ /* 0x010fce00078e005a */
[----:B------:R-:W-:Y:S08]  /*53b0*/  BAR.SYNC.DEFER_BLOCKING 0x0 ;  /* 0x0000000000007b1d */ /* 0x000ff00000010000 */
[----:B------:R-:W3:Y:S01]  /*53c0*/  LDC.64 R94, c[0x0][0x390] ;  /* 0x0000e400ff5e7b82 */ /* 0x000ee20000000a00 */
[----:B0-----:R-:W-:-:S04]  /*53d0*/  IMAD.WIDE.U32 R96, R152, 0x100, R96 ;  /* 0x0000010098607825 */ /* 0x001fc800078e0060 */
[----:B-1----:R-:W-:Y:S01]  /*53e0*/  IMAD.WIDE.U32 R180, R180, 0x100, R92 ;  /* 0x00000100b4b47825 */ /* 0x002fe200078e005c */
[----:B------:R-:W-:Y:S04]  /*53f0*/  STS.128 [R139+UR7], R36 ;  /* 0x000000248b007988 */ /* 0x000fe80008000c07 */
[----:B------:R-:W-:Y:S01]  /*5400*/  STS.128 [R158+UR7], R40 ;  /* 0x000000289e007988 */ /* 0x000fe20008000c07 */
[----:B---3--:R-:W-:-:S03]  /*5410*/  IMAD.WIDE.U32 R94, R159, 0x100, R94 ;  /* 0x000001009f5e7825 */ /* 0x008fc600078e005e */
[----:B------:R-:W-:Y:S04]  /*5420*/  STS.128 [R133+UR7], R44 ;  /* 0x0000002c85007988 */ /* 0x000fe80008000c07 */
[----:B------:R-:W-:Y:S04]  /*5430*/  STS.128 [R186+UR7], R48 ;  /* 0x00000030ba007988 */ /* 0x000fe80008000c07 */
[----:B------:R-:W-:Y:S04]  /*5440*/  STS.128 [R189+UR7], R52 ;  /* 0x00000034bd007988 */ /* 0x000fe80008000c07 */
[----:B------:R-:W-:Y:S04]  /*5450*/  STS.128 [R187+UR7], R56 ;  /* 0x00000038bb007988 */ /* 0x000fe80008000c07 */
[----:B------:R-:W-:Y:S04]  /*5460*/  STS.128 [R188+UR7], R60 ;  /* 0x0000003cbc007988 */ /* 0x000fe80008000c07 */
[----:B------:R-:W-:Y:S01]  /*5470*/  STS.128 [R192+UR7], R64 ;  /* 0x00000040c0007988 */ /* 0x000fe20008000c07 */
[----:B------:R-:W-:Y:S06]  /*5480*/  BAR.SYNC.DEFER_BLOCKING 0x0 ;  /* 0x0000000000007b1d */ /* 0x000fec0000010000 */
[----:B------:R-:W0:Y:S04]  /*5490*/  LDSM.16.M88.4 R80, [R136] ;  /* 0x000000008850783b */ /* 0x000e280000000200 */
[----:B------:R-:W1:Y:S04]  /*54a0*/  LDSM.16.M88.4 R36, [R136+0x100] ;  /* 0x000100008824783b */ /* 0x000e680000000200 */
[----:B------:R-:W3:Y:S04]  /*54b0*/  LDSM.16.M88.4 R40, [R136+0x200] ;  /* 0x000200008828783b */ /* 0x000ee80000000200 */
[----:B------:R-:W4:Y:S04]  /*54c0*/  LDSM.16.M88.4 R44, [R136+0x300] ;  /* 0x00030000882c783b */ /* 0x000f280000000200 */
[----:B------:R-:W0:Y:S04]  /*54d0*/  LDSM.16.M88.4 R48, [R136+0x400] ;  /* 0x000400008830783b */ /* 0x000e280000000200 */
[----:B------:R-:W0:Y:S04]  /*54e0*/  LDSM.16.M88.4 R52, [R136+0x500] ;  /* 0x000500008834783b */ /* 0x000e280000000200 */
[----:B------:R-:W0:Y:S04]  /*54f0*/  LDSM.16.M88.4 R56, [R136+0x600] ;  /* 0x000600008838783b */ /* 0x000e280000000200 */
[----:B------:R-:W0:Y:S01]  /*5500*/  LDSM.16.M88.4 R60, [R136+0x700] ;  /* 0x00070000883c783b */ /* 0x000e220000000200 */
[----:B------:R-:W-:Y:S06]  /*5510*/  BAR.SYNC.DEFER_BLOCKING 0x0 ;  /* 0x0000000000007b1d */ /* 0x000fec0000010000 */
[----:B------:R1:W-:Y:S04]  /*5520*/  STS.128 [R139+UR7], R100 ;  /* 0x000000648b007988 */ /* 0x0003e80008000c07 */
[----:B------:R2:W-:Y:S04]  /*5530*/  STS.128 [R158+UR7], R104 ;  /* 0x000000689e007988 */ /* 0x0005e80008000c07 */
[----:B------:R2:W-:Y:S04]  /*5540*/  STS.128 [R133+UR7], R108 ;  /* 0x0000006c85007988 */ /* 0x0005e80008000c07 */
[----:B------:R0:W-:Y:S01]  /*5550*/  STS.128 [R186+UR7], R112 ;  /* 0x00000070ba007988 */ /* 0x0001e20008000c07 */
[----:B-1----:R-:W1:Y:S01]  /*5560*/  LDC.64 R102, c[0x0][0x390] ;  /* 0x0000e400ff667b82 */ /* 0x002e620000000a00 */
[----:B------:R-:W-:-:S02]  /*5570*/  LOP3.LUT R139, R142, 0x1f, RZ, 0xc0, !PT ;  /* 0x0000001f8e8b7812 */ /* 0x000fc400078ec0ff */
[----:B------:R-:W-:Y:S03]  /*5580*/  STS.128 [R189+UR7], R116 ;  /* 0x00000074bd007988 */ /* 0x000fe60008000c07 */
[----:B------:R-:W-:Y:S01]  /*5590*/  IMAD.SHL.U32 R139, R139, 0x4, RZ ;  /* 0x000000048b8b7824 */ /* 0x000fe200078e00ff */
[----:B------:R0:W-:Y:S01]  /*55a0*/  STS.128 [R187+UR7], R120 ;  /* 0x00000078bb007988 */ /* 0x0001e20008000c07 */
[----:B--2---:R-:W2:Y:S01]  /*55b0*/  LDC.64 R104, c[0x0][0x390] ;  /* 0x0000e400ff687b82 */ /* 0x004ea20000000a00 */
[----:B------:R-:W-:Y:S02]  /*55c0*/  IMAD.WIDE.U32 R132, R132, 0x100, R98 ;  /* 0x0000010084847825 */ /* 0x000fe400078e0062 */
[-C--:B------:R-:W-:Y:S01]  /*55d0*/  IADD3 R66, P2, PT, R194, R139.reuse, RZ ;  /* 0x0000008bc2427210 */ /* 0x080fe20007f5e0ff */
[----:B------:R0:W-:Y:S01]  /*55e0*/  STS.128 [R188+UR7], R124 ;  /* 0x0000007cbc007988 */ /* 0x0001e20008000c07 */
[----:B------:R-:W-:-:S02]  /*55f0*/  IADD3 R64, P3, PT, R184, R139, RZ ;  /* 0x0000008bb8407210 */ /* 0x000fc40007f7e0ff */
[-C--:B------:R-:W-:Y:S01]  /*5600*/  IADD3 R84, P0, PT, R190, R139.reuse, RZ ;  /* 0x0000008bbe547210 */ /* 0x080fe20007f1e0ff */
[----:B------:R-:W0:Y:S01]  /*5610*/  LDC.64 R110, c[0x0][0x390] ;  /* 0x0000e400ff6e7b82 */ /* 0x000e220000000a00 */
[----:B------:R-:W-:Y:S01]  /*5620*/  IMAD.X R67, RZ, RZ, R195, P2 ;  /* 0x000000ffff437224 */ /* 0x000fe200010e06c3 */
[-C--:B------:R-:W-:Y:S01]  /*5630*/  IADD3 R90, P2, PT, R182, R139.reuse, RZ ;  /* 0x0000008bb65a7210 */ /* 0x080fe20007f5e0ff */
[----:B------:R-:W-:Y:S01]  /*5640*/  IMAD.X R65, RZ, RZ, R185, P3 ;  /* 0x000000ffff417224 */ /* 0x000fe200018e06b9 */
[-C--:B------:R-:W-:Y:S01]  /*5650*/  IADD3 R88, P3, PT, R88, R139.reuse, RZ ;  /* 0x0000008b58587210 */ /* 0x080fe20007f7e0ff */
[----:B------:R-:W-:Y:S01]  /*5660*/  IMAD.X R85, RZ, RZ, R191, P0 ;  /* 0x000000ffff557224 */ /* 0x000fe200000e06bf */
[-C--:B------:R-:W-:Y:S01]  /*5670*/  IADD3 R92, P0, PT, R86, R139.reuse, RZ ;  /* 0x0000008b565c7210 */ /* 0x080fe20007f1e0ff */
[----:B------:R-:W-:Y:S01]  /*5680*/  IMAD.X R91, RZ, RZ, R183, P2 ;  /* 0x000000ffff5b7224 */ /* 0x000fe200010e06b7 */
[----:B------:R-:W3:Y:S01]  /*5690*/  LDC.64 R106, c[0x0][0x390] ;  /* 0x0000e400ff6a7b82 */ /* 0x000ee20000000a00 */
[----:B-1----:R-:W-:Y:S01]  /*56a0*/  IMAD.WIDE.U32 R102, R150, 0x100, R102 ;  /* 0x0000010096667825 */ /* 0x002fe200078e0066 */
[-C--:B------:R-:W-:Y:S01]  /*56b0*/  IADD3 R98, P2, PT, R96, R139.reuse, RZ ;  /* 0x0000008b60627210 */ /* 0x080fe20007f5e0ff */
[----:B------:R-:W-:Y:S01]  /*56c0*/  STS.128 [R192+UR7], R128 ;  /* 0x00000080c0007988 */ /* 0x000fe20008000c07 */
[-C--:B------:R-:W-:Y:S01]  /*56d0*/  IADD3 R86, P4, PT, R180, R139.reuse, RZ ;  /* 0x0000008bb4567210 */ /* 0x080fe20007f9e0ff */
[----:B------:R-:W-:Y:S01]  /*56e0*/  IMAD.X R89, RZ, RZ, R89, P3 ;  /* 0x000000ffff597224 */ /* 0x000fe200018e0659 */
[-C--:B------:R-:W-:Y:S01]  /*56f0*/  IADD3 R96, P3, PT, R102, R139.reuse, RZ ;  /* 0x0000008b66607210 */ /* 0x080fe20007f7e0ff */
[----:B------:R-:W-:Y:S01]  /*5700*/  IMAD.X R93, RZ, RZ, R87, P0 ;  /* 0x000000ffff5d7224 */ /* 0x000fe200000e0657 */
[----:B------:R-:W1:Y:S01]  /*5710*/  LDC.64 R108, c[0x0][0x390] ;  /* 0x0000e400ff6c7b82 */ /* 0x000e620000000a00 */
[----:B------:R-:W-:Y:S01]  /*5720*/  IMAD.X R99, RZ, RZ, R97, P2 ;  /* 0x000000ffff637224 */ /* 0x000fe200010e0661 */
[-C--:B------:R-:W-:Y:S01]  /*5730*/  IADD3 R100, P0, PT, R94, R139.reuse, RZ ;  /* 0x0000008b5e647210 */ /* 0x080fe20007f1e0ff */
[----:B------:R-:W-:Y:S01]  /*5740*/  IMAD.X R87, RZ, RZ, R181, P4 ;  /* 0x000000ffff577224 */ /* 0x000fe200020e06b5 */
[----:B------:R-:W-:Y:S01]  /*5750*/  IADD3 R94, P4, PT, R132, R139, RZ ;  /* 0x0000008b845e7210 */ /* 0x000fe20007f9e0ff */
[----:B------:R-:W-:-:S03]  /*5760*/  IMAD.X R97, RZ, RZ, R103, P3 ;  /* 0x000000ffff617224 */ /* 0x000fc600018e0667 */
[----:B------:R-:W-:Y:S01]  /*5770*/  BAR.SYNC.DEFER_BLOCKING 0x0 ;  /* 0x0000000000007b1d */ /* 0x000fe20000010000 */
[----:B--2---:R-:W-:-:S04]  /*5780*/  IMAD.WIDE.U32 R102, R149, 0x100, R104 ;  /* 0x0000010095667825 */ /* 0x004fc800078e0068 */
[----:B0-----:R-:W-:-:S03]  /*5790*/  IMAD.WIDE.U32 R110, R2, 0x100, R110 ;  /* 0x00000100026e7825 */ /* 0x001fc600078e006e */
[----:B------:R-:W0:Y:S01]  /*57a0*/  LDC.64 R112, c[0x0][0x390] ;  /* 0x0000e400ff707b82 */ /* 0x000e220000000a00 */
[----:B------:R-:W-:Y:S02]  /*57b0*/  IMAD.X R101, RZ, RZ, R95, P0 ;  /* 0x000000ffff657224 */ /* 0x000fe400000e065f */
[----:B---3--:R-:W-:-:S05]  /*57c0*/  IMAD.WIDE.U32 R148, R148, 0x100, R106 ;  /* 0x0000010094947825 */ /* 0x008fca00078e006a */
[----:B------:R-:W2:Y:S01]  /*57d0*/  LDC.64 R114, c[0x0][0x390] ;  /* 0x0000e400ff727b82 */ /* 0x000ea20000000a00 */
[----:B------:R-:W-:Y:S01]  /*57e0*/  IMAD.X R95, RZ, RZ, R133, P4 ;  /* 0x000000ffff5f7224 */ /* 0x000fe200020e0685 */
[-C--:B------:R-:W-:Y:S01]  /*57f0*/  IADD3 R106, P2, PT, R148, R139.reuse, RZ ;  /* 0x0000008b946a7210 */ /* 0x080fe20007f5e0ff */
[----:B-1----:R-:W-:Y:S01]  /*5800*/  IMAD.WIDE.U32 R104, R147, 0x100, R108 ;  /* 0x0000010093687825 */ /* 0x002fe200078e006c */
[-C--:B------:R-:W-:Y:S02]  /*5810*/  IADD3 R108, P0, PT, R102, R139.reuse, RZ ;  /* 0x0000008b666c7210 */ /* 0x080fe40007f1e0ff */
[-C--:B------:R-:W-:Y:S02]  /*5820*/  IADD3 R102, P4, PT, R110, R139.reuse, RZ ;  /* 0x0000008b6e667210 */ /* 0x080fe40007f9e0ff */
[----:B------:R-:W1:Y:S01]  /*5830*/  LDC.64 R120, c[0x0][0x390] ;  /* 0x0000e400ff787b82 */ /* 0x000e620000000a00 */
[----:B------:R-:W-:Y:S01]  /*5840*/  IADD3 R104, P3, PT, R104, R139, RZ ;  /* 0x0000008b68687210 */ /* 0x000fe20007f7e0ff */
[----:B------:R-:W-:Y:S01]  /*5850*/  IMAD.X R109, RZ, RZ, R103, P0 ;  /* 0x000000ffff6d7224 */ /* 0x000fe200000e0667 */
[----:B------:R-:W-:Y:S01]  /*5860*/  STG.E desc[UR14][R84.64], R4 ;  /* 0x0000000454007986 */ /* 0x000fe2000c10190e */
[----:B------:R-:W-:-:S02]  /*5870*/  IMAD.X R103, RZ, RZ, R111, P4 ;  /* 0x000000ffff677224 */ /* 0x000fc400020e066f */
[----:B------:R-:W-:Y:S01]  /*5880*/  IMAD.X R107, RZ, RZ, R149, P2 ;  /* 0x000000ffff6b7224 */ /* 0x000fe200010e0695 */
[----:B------:R-:W-:Y:S01]  /*5890*/  STG.E desc[UR14][R84.64+0x80], R80 ;  /* 0x0000805054007986 */ /* 0x000fe2000c10190e */
[----:B------:R-:W3:Y:S01]  /*58a0*/  LDC.64 R118, c[0x0][0x390] ;  /* 0x0000e400ff767b82 */ /* 0x000ee20000000a00 */
[----:B0-----:R-:W-:Y:S02]  /*58b0*/  IMAD.WIDE.U32 R110, R137, 0x100, R112 ;  /* 0x00000100896e7825 */ /* 0x001fe400078e0070 */
[----:B------:R-:W-:Y:S02]  /*58c0*/  STG.E desc[UR14][R66.64], R5 ;  /* 0x0000000542007986 */ /* 0x000fe4000c10190e */
[----:B------:R-:W-:Y:S01]  /*58d0*/  IMAD.X R105, RZ, RZ, R105, P3 ;  /* 0x000000ffff697224 */ /* 0x000fe200018e0669 */
[----:B------:R-:W-:Y:S01]  /*58e0*/  IADD3 R116, P0, PT, R110, R139, RZ ;  /* 0x0000008b6e747210 */ /* 0x000fe20007f1e0ff */
[----:B------:R-:W-:Y:S01]  /*58f0*/  STG.E desc[UR14][R66.64+0x80], R81 ;  /* 0x0000805142007986 */ /* 0x000fe2000c10190e */
[----:B------:R-:W0:Y:S01]  /*5900*/  LDC.64 R124, c[0x0][0x390] ;  /* 0x0000e400ff7c7b82 */ /* 0x000e220000000a00 */
[----:B--2---:R-:W-:-:S02]  /*5910*/  IMAD.WIDE.U32 R112, R141, 0x100, R114 ;  /* 0x000001008d707825 */ /* 0x004fc400078e0072 */
[----:B------:R-:W-:Y:S02]  /*5920*/  STG.E desc[UR14][R64.64], R6 ;  /* 0x0000000640007986 */ /* 0x000fe4000c10190e */
[----:B------:R-:W-:Y:S01]  /*5930*/  IMAD.X R117, RZ, RZ, R111, P0 ;  /* 0x000000ffff757224 */ /* 0x000fe200000e066f */
[-C--:B------:R-:W-:Y:S01]  /*5940*/  IADD3 R114, P2, PT, R112, R139.reuse, RZ ;  /* 0x0000008b70727210 */ /* 0x080fe20007f5e0ff */
[----:B------:R-:W-:Y:S01]  /*5950*/  STG.E desc[UR14][R64.64+0x80], R82 ;  /* 0x0000805240007986 */ /* 0x000fe2000c10190e */
[----:B------:R-:W2:Y:S01]  /*5960*/  LDC.64 R122, c[0x0][0x390] ;  /* 0x0000e400ff7a7b82 */ /* 0x000ea20000000a00 */
[----:B-1----:R-:W-:Y:S02]  /*5970*/  IMAD.WIDE.U32 R120, R153, 0x100, R120 ;  /* 0x0000010099787825 */ /* 0x002fe400078e0078 */
[----:B------:R-:W-:Y:S02]  /*5980*/  STG.E desc[UR14][R92.64], R7 ;  /* 0x000000075c007986 */ /* 0x000fe4000c10190e */
[----:B------:R-:W-:Y:S01]  /*5990*/  IMAD.X R115, RZ, RZ, R113, P2 ;  /* 0x000000ffff737224 */ /* 0x000fe200010e0671 */
[-C--:B------:R-:W-:Y:S01]  /*59a0*/  IADD3 R110, P4, PT, R120, R139.reuse, RZ ;  /* 0x0000008b786e7210 */ /* 0x080fe20007f9e0ff */
[----:B------:R-:W-:Y:S01]  /*59b0*/  STG.E desc[UR14][R92.64+0x80], R83 ;  /* 0x000080535c007986 */ /* 0x000fe2000c10190e */
[----:B------:R-:W1:Y:S01]  /*59c0*/  LDC.64 R132, c[0x0][0x390] ;  /* 0x0000e400ff847b82 */ /* 0x000e620000000a00 */
[----:B---3--:R-:W-:Y:S01]  /*59d0*/  IMAD.WIDE.U32 R118, R0, 0x100, R118 ;  /* 0x0000010000767825 */ /* 0x008fe200078e0076 */
[----:B------:R-:W-:Y:S01]  /*59e0*/  SHF.R.U32.HI R0, RZ, 0x5, R142 ;  /* 0x00000005ff007819 */ /* 0x000fe2000001168e */
[----:B------:R-:W-:Y:S02]  /*59f0*/  STG.E desc[UR14][R90.64], R8 ;  /* 0x000000085a007986 */ /* 0x000fe4000c10190e */
[----:B------:R-:W-:Y:S01]  /*5a00*/  IMAD.X R111, RZ, RZ, R121, P4 ;  /* 0x000000ffff6f7224 */ /* 0x000fe200020e0679 */
[----:B------:R-:W-:Y:S01]  /*5a10*/  IADD3 R112, P3, PT, R118, R139, RZ ;  /* 0x0000008b76707210 */ /* 0x000fe20007f7e0ff */
[----:B------:R-:W-:Y:S01]  /*5a20*/  STG.E desc[UR14][R90.64+0x80], R36 ;  /* 0x000080245a007986 */ /* 0x000fe2000c10190e */
[----:B------:R-:W3:Y:S01]  /*5a30*/  LDC.64 R126, c[0x0][0x390] ;  /* 0x0000e400ff7e7b82 */ /* 0x000ee20000000a00 */
[----:B------:R-:W-:-:S02]  /*5a40*/  SGXT.U32 R0, R0, 0x2 ;  /* 0x000000020000781a */ /* 0x000fc40000000000 */
[----:B------:R-:W-:Y:S01]  /*5a50*/  IMAD.X R113, RZ, RZ, R119, P3 ;  /* 0x000000ffff717224 */ /* 0x000fe200018e0677 */
[----:B------:R-:W3:Y:S01]  /*5a60*/  LDSM.16.M88.4 R4, [R136] ;  /* 0x000000008804783b */ /* 0x000ee20000000200 */
[----:B0-----:R-:W-:Y:S01]  /*5a70*/  IMAD.WIDE.U32 R118, R151, 0x100, R124 ;  /* 0x0000010097767825 */ /* 0x001fe200078e007c */
[----:B------:R-:W-:Y:S02]  /*5a80*/  LOP3.LUT R186, R0, 0xa0, RZ, 0xfc, !PT ;  /* 0x000000a000ba7812 */ /* 0x000fe400078efcff */
[----:B------:R-:W0:Y:S01]  /*5a90*/  LDC.64 R152, c[0x0][0x390] ;  /* 0x0000e400ff987b82 */ /* 0x000e220000000a00 */
[----:B--2---:R-:W-:Y:S01]  /*5aa0*/  IMAD.WIDE.U32 R146, R146, 0x100, R122 ;  /* 0x0000010092927825 */ /* 0x004fe200078e007a */
[-C--:B------:R-:W-:Y:S01]  /*5ab0*/  IADD3 R118, P2, PT, R118, R139.reuse, RZ ;  /* 0x0000008b76767210 */ /* 0x080fe20007f5e0ff */
[----:B------:R-:W-:Y:S01]  /*5ac0*/  STG.E desc[UR14][R88.64], R9 ;  /* 0x0000000958007986 */ /* 0x000fe2000c10190e */
[----:B------:R-:W-:Y:S01]  /*5ad0*/  LOP3.LUT R188, R0, 0xa4, RZ, 0xfc, !PT ;  /* 0x000000a400bc7812 */ /* 0x000fe200078efcff */
[----:B------:R-:W-:Y:S01]  /*5ae0*/  IMAD.SHL.U32 R187, R186, 0x40, RZ ;  /* 0x00000040babb7824 */ /* 0x000fe200078e00ff */
[-C--:B------:R-:W-:Y:S01]  /*5af0*/  IADD3 R124, P0, PT, R146, R139.reuse, RZ ;  /* 0x0000008b927c7210 */ /* 0x080fe20007f1e0ff */
[----:B------:R-:W-:Y:S01]  /*5b00*/  IMAD.X R119, RZ, RZ, R119, P2 ;  /* 0x000000ffff777224 */ /* 0x000fe200010e0677 */
[----:B------:R-:W2:Y:S01]  /*5b10*/  LDC.64 R148, c[0x0][0x390] ;  /* 0x0000e400ff947b82 */ /* 0x000ea20000000a00 */
[----:B-1----:R-:W-:Y:S01]  /*5b20*/  IMAD.WIDE.U32 R122, R155, 0x100, R132 ;  /* 0x000001009b7a7825 */ /* 0x002fe200078e0084 */
[C---:B------:R-:W-:Y:S01]  /*5b30*/  LOP3.LUT R194, R0.reuse, 0xac, RZ, 0xfc, !PT ;  /* 0x000000ac00c27812 */ /* 0x040fe200078efcff */
[----:B------:R-:W-:Y:S01]  /*5b40*/  STG.E desc[UR14][R88.64+0x80], R37 ;  /* 0x0000802558007986 */ /* 0x000fe2000c10190e */
[----:B------:R-:W-:Y:S01]  /*5b50*/  LOP3.LUT R196, R0, 0xb0, RZ, 0xfc, !PT ;  /* 0x000000b000c47812 */ /* 0x000fe200078efcff */
[----:B------:R-:W-:Y:S01]  /*5b60*/  IMAD.X R125, RZ, RZ, R147, P0 ;  /* 0x000000ffff7d7224 */ /* 0x000fe200000e0693 */
[-C--:B------:R-:W-:Y:S01]  /*5b70*/  IADD3 R122, P0, PT, R122, R139.reuse, RZ ;  /* 0x0000008b7a7a7210 */ /* 0x080fe20007f1e0ff */
[----:B------:R-:W-:Y:S01]  /*5b80*/  IMAD.SHL.U32 R189, R188, 0x40, RZ ;  /* 0x00000040bcbd7824 */ /* 0x000fe200078e00ff */
[----:B------:R-:W1:Y:S01]  /*5b90*/  LDC.64 R150, c[0x0][0x390] ;  /* 0x0000e400ff967b82 */ /* 0x000e620000000a00 */
[----:B---3--:R-:W-:Y:S01]  /*5ba0*/  IMAD.WIDE.U32 R156, R156, 0x100, R126 ;  /* 0x000001009c9c7825 */ /* 0x008fe200078e007e */
[C---:B------:R-:W-:Y:S01]  /*5bb0*/  LOP3.LUT R200, R0.reuse, 0xb8, RZ, 0xfc, !PT ;  /* 0x000000b800c87812 */ /* 0x040fe200078efcff */
[----:B------:R-:W-:Y:S01]  /*5bc0*/  STG.E desc[UR14][R86.64], R10 ;  /* 0x0000000a56007986 */ /* 0x000fe2000c10190e */
[----:B------:R-:W-:Y:S01]  /*5bd0*/  LOP3.LUT R202, R0, 0xbc, RZ, 0xfc, !PT ;  /* 0x000000bc00ca7812 */ /* 0x000fe200078efcff */
[----:B------:R-:W-:Y:S01]  /*5be0*/  IMAD.X R123, RZ, RZ, R123, P0 ;  /* 0x000000ffff7b7224 */ /* 0x000fe200000e067b */
[-C--:B------:R-:W-:Y:S01]  /*5bf0*/  IADD3 R120, P3, PT, R156, R139.reuse, RZ ;  /* 0x0000008b9c787210 */ /* 0x080fe20007f7e0ff */
[----:B------:R-:W-:Y:S01]  /*5c00*/  IMAD.SHL.U32 R195, R194, 0x40, RZ ;  /* 0x00000040c2c37824 */ /* 0x000fe200078e00ff */
[----:B------:R-:W3:Y:S01]  /*5c10*/  LDC.64 R158, c[0x0][0x390] ;  /* 0x0000e400ff9e7b82 */ /* 0x000ee20000000a00 */
[----:B0-----:R-:W-:Y:S01]  /*5c20*/  IMAD.WIDE.U32 R126, R144, 0x100, R152 ;  /* 0x00000100907e7825 */ /* 0x001fe200078e0098 */
[C---:B------:R-:W-:Y:S01]  /*5c30*/  LOP3.LUT R206, R0.reuse, 0xc4, RZ, 0xfc, !PT ;  /* 0x000000c400ce7812 */ /* 0x040fe200078efcff */
[----:B------:R-:W-:Y:S01]  /*5c40*/  STG.E desc[UR14][R86.64+0x80], R38 ;  /* 0x0000802656007986 */ /* 0x000fe2000c10190e */
[----:B------:R-:W-:Y:S01]  /*5c50*/  LOP3.LUT R208, R0, 0xc8, RZ, 0xfc, !PT ;  /* 0x000000c800d07812 */ /* 0x000fe200078efcff */
[----:B------:R-:W-:Y:S01]  /*5c60*/  IMAD.X R121, RZ, RZ, R157, P3 ;  /* 0x000000ffff797224 */ /* 0x000fe200018e069d */
[----:B------:R-:W-:Y:S01]  /*5c70*/  IADD3 R126, P2, PT, R126, R139, RZ ;  /* 0x0000008b7e7e7210 */ /* 0x000fe20007f5e0ff */
[----:B------:R-:W-:Y:S01]  /*5c80*/  IMAD.SHL.U32 R197, R196, 0x40, RZ ;  /* 0x00000040c4c57824 */ /* 0x000fe200078e00ff */
[----:B------:R-:W0:Y:S01]  /*5c90*/  LDC.64 R180, c[0x0][0x390] ;  /* 0x0000e400ffb47b82 */ /* 0x000e220000000a00 */
[----:B--2---:R-:W-:Y:S01]  /*5ca0*/  IMAD.WIDE.U32 R140, R140, 0x100, R148 ;  /* 0x000001008c8c7825 */ /* 0x004fe200078e0094 */
[----:B------:R-:W-:Y:S01]  /*5cb0*/  STG.E desc[UR14][R100.64], R11 ;  /* 0x0000000b64007986 */ /* 0x000fe2000c10190e */
[----:B------:R-:W-:-:S02]  /*5cc0*/  LOP3.LUT R214, R0, 0xd4, RZ, 0xfc, !PT ;  /* 0x000000d400d67812 */ /* 0x000fc400078efcff */
[----:B------:R-:W-:Y:S01]  /*5cd0*/  IMAD.X R127, RZ, RZ, R127, P2 ;  /* 0x000000ffff7f7224 */ /* 0x000fe200010e067f */
[-C--:B------:R-:W-:Y:S01]  /*5ce0*/  IADD3 R132, P0, PT, R140, R139.reuse, RZ ;  /* 0x0000008b8c847210 */ /* 0x080fe20007f1e0ff */
[----:B------:R-:W-:Y:S01]  /*5cf0*/  IMAD.SHL.U32 R201, R200, 0x40, RZ ;  /* 0x00000040c8c97824 */ /* 0x000fe200078e00ff */
[----:B------:R-:W2:Y:S01]  /*5d00*/  LDC.64 R182, c[0x0][0x390] ;  /* 0x0000e400ffb67b82 */ /* 0x000ea20000000a00 */
[----:B------:R-:W-:Y:S01]  /*5d10*/  IMAD.SHL.U32 R203, R202, 0x40, RZ ;  /* 0x00000040cacb7824 */ /* 0x000fe200078e00ff */
[----:B------:R-:W2:Y:S01]  /*5d20*/  LDSM.16.M88.4 R8, [R136+0x100] ;  /* 0x000100008808783b */ /* 0x000ea20000000200 */
[----:B------:R-:W-:Y:S01]  /*5d30*/  IMAD.X R133, RZ, RZ, R141, P0 ;  /* 0x000000ffff857224 */ /* 0x000fe200000e068d */
[C---:B------:R-:W-:Y:S01]  /*5d40*/  LOP3.LUT R220, R0.reuse, 0xe0, RZ, 0xfc, !PT ;  /* 0x000000e000dc7812 */ /* 0x040fe200078efcff */
[----:B-1----:R-:W-:Y:S01]  /*5d50*/  IMAD.WIDE.U32 R140, R145, 0x100, R150 ;  /* 0x00000100918c7825 */ /* 0x002fe200078e0096 */
[----:B------:R-:W-:Y:S01]  /*5d60*/  STG.E desc[UR14][R100.64+0x80], R39 ;  /* 0x0000802764007986 */ /* 0x000fe2000c10190e */
[----:B------:R-:W-:Y:S01]  /*5d70*/  LOP3.LUT R226, R0, 0xec, RZ, 0xfc, !PT ;  /* 0x000000ec00e27812 */ /* 0x000fe200078efcff */
[----:B------:R-:W1:Y:S01]  /*5d80*/  LDC.64 R152, c[0x0][0x390] ;  /* 0x0000e400ff987b82 */ /* 0x000e620000000a00 */
[----:B---3--:R-:W-:Y:S01]  /*5d90*/  IMAD.WIDE.U32 R144, R134, 0x100, R158 ;  /* 0x0000010086907825 */ /* 0x008fe200078e009e */
[-C--:B------:R-:W-:Y:S01]  /*5da0*/  IADD3 R140, P0, PT, R140, R139.reuse, RZ ;  /* 0x0000008b8c8c7210 */ /* 0x080fe20007f1e0ff */
[----:B------:R-:W-:Y:S01]  /*5db0*/  STG.E desc[UR14][R98.64], R12 ;  /* 0x0000000c62007986 */ /* 0x000fe2000c10190e */
[----:B------:R-:W-:Y:S01]  /*5dc0*/  LOP3.LUT R158, R0, 0x90, RZ, 0xfc, !PT ;  /* 0x00000090009e7812 */ /* 0x000fe200078efcff */
[----:B------:R-:W-:Y:S01]  /*5dd0*/  IMAD.SHL.U32 R207, R206, 0x40, RZ ;  /* 0x00000040cecf7824 */ /* 0x000fe200078e00ff */
[-C--:B------:R-:W-:Y:S01]  /*5de0*/  IADD3 R146, P2, PT, R144, R139.reuse, RZ ;  /* 0x0000008b90927210 */ /* 0x080fe20007f5e0ff */
[----:B------:R-:W-:Y:S01]  /*5df0*/  IMAD.X R141, RZ, RZ, R141, P0 ;  /* 0x000000ffff8d7224 */ /* 0x000fe200000e068d */
[----:B------:R-:W3:Y:S01]  /*5e00*/  LDC.64 R156, c[0x0][0x390] ;  /* 0x0000e400ff9c7b82 */ /* 0x000ee20000000a00 */
[----:B0-----:R-:W-:Y:S01]  /*5e10*/  IMAD.WIDE.U32 R148, R143, 0x100, R180 ;  /* 0x000001008f947825 */ /* 0x001fe200078e00b4 */
[C---:B------:R-:W-:Y:S01]  /*5e20*/  LOP3.LUT R180, R0.reuse, 0x94, RZ, 0xfc, !PT ;  /* 0x0000009400b47812 */ /* 0x040fe200078efcff */
[----:B------:R-:W-:Y:S01]  /*5e30*/  STG.E desc[UR14][R98.64+0x80], R40 ;  /* 0x0000802862007986 */ /* 0x000fe2000c10190e */
[----:B------:R-:W-:Y:S01]  /*5e40*/  LOP3.LUT R234, R0, 0xf0, RZ, 0xfc, !PT ;  /* 0x000000f000ea7812 */ /* 0x000fe200078efcff */
[----:B------:R-:W-:Y:S01]  /*5e50*/  IMAD.X R147, RZ, RZ, R145, P2 ;  /* 0x000000ffff937224 */ /* 0x000fe200010e0691 */
[-C--:B------:R-:W-:Y:S01]  /*5e60*/  IADD3 R144, P3, PT, R148, R139.reuse, RZ ;  /* 0x0000008b94907210 */ /* 0x080fe20007f7e0ff */
[----:B------:R-:W-:Y:S01]  /*5e70*/  IMAD.SHL.U32 R159, R158, 0x40, RZ ;  /* 0x000000409e9f7824 */ /* 0x000fe200078e00ff */
[----:B------:R-:W0:Y:S01]  /*5e80*/  LDC.64 R184, c[0x0][0x390] ;  /* 0x0000e400ffb87b82 */ /* 0x000e220000000a00 */
[----:B--2---:R-:W-:Y:S01]  /*5e90*/  IMAD.WIDE.U32 R150, R138, 0x100, R182 ;  /* 0x000001008a967825 */ /* 0x004fe200078e00b6 */
[C---:B------:R-:W-:Y:S01]  /*5ea0*/  LOP3.LUT R182, R0.reuse, 0x98, RZ, 0xfc, !PT ;  /* 0x0000009800b67812 */ /* 0x040fe200078efcff */
[----:B------:R-:W-:Y:S01]  /*5eb0*/  STG.E desc[UR14][R96.64], R13 ;  /* 0x0000000d60007986 */ /* 0x000fe2000c10190e */
[----:B------:R-:W-:Y:S01]  /*5ec0*/  LOP3.LUT R190, R0, 0xa8, RZ, 0xfc, !PT ;  /* 0x000000a800be7812 */ /* 0x000fe200078efcff */
[----:B------:R-:W-:Y:S01]  /*5ed0*/  IMAD.X R145, RZ, RZ, R149, P3 ;  /* 0x000000ffff917224 */ /* 0x000fe200018e0695 */
[-C--:B------:R-:W-:Y:S01]  /*5ee0*/  IADD3 R134, P0, PT, R150, R139.reuse, RZ ;  /* 0x0000008b96867210 */ /* 0x080fe20007f1e0ff */
[----:B------:R-:W-:Y:S01]  /*5ef0*/  IMAD.SHL.U32 R181, R180, 0x40, RZ ;  /* 0x00000040b4b57824 */ /* 0x000fe200078e00ff */
[C---:B------:R-:W-:Y:S01]  /*5f00*/  LOP3.LUT R150, R0.reuse, 0x80, RZ, 0xfc, !PT ;  /* 0x0000008000967812 */ /* 0x040fe200078efcff */
[----:B-1----:R-:W-:Y:S01]  /*5f10*/  IMAD.WIDE.U32 R148, R135, 0x100, R152 ;  /* 0x0000010087947825 */ /* 0x002fe200078e0098 */
[C---:B------:R-:W-:Y:S01]  /*5f20*/  LOP3.LUT R152, R0.reuse, 0x84, RZ, 0xfc, !PT ;  /* 0x0000008400987812 */ /* 0x040fe200078efcff */
[----:B------:R-:W-:Y:S01]  /*5f30*/  STG.E desc[UR14][R96.64+0x80], R41 ;  /* 0x0000802960007986 */ /* 0x000fe2000c10190e */
[----:B------:R-:W-:Y:S01]  /*5f40*/  LOP3.LUT R198, R0, 0xb4, RZ, 0xfc, !PT ;  /* 0x000000b400c67812 */ /* 0x000fe200078efcff */
[----:B------:R-:W-:Y:S01]  /*5f50*/  IMAD.X R135, RZ, RZ, R151, P0 ;  /* 0x000000ffff877224 */ /* 0x000fe200000e0697 */
[----:B------:R-:W-:Y:S01]  /*5f60*/  IADD3 R2, P0, PT, R148, R139, RZ ;  /* 0x0000008b94027210 */ /* 0x000fe20007f1e0ff */
[----:B------:R-:W-:Y:S01]  /*5f70*/  IMAD.SHL.U32 R151, R150, 0x40, RZ ;  /* 0x0000004096977824 */ /* 0x000fe200078e00ff */
[----:B------:R-:W-:Y:S01]  /*5f80*/  STG.E desc[UR14][R94.64], R14 ;  /* 0x0000000e5e007986 */ /* 0x000fe2000c10190e */
[----:B---3--:R-:W-:Y:S01]  /*5f90*/  IMAD.WIDE.U32 R154, R154, 0x100, R156 ;  /* 0x000001009a9a7825 */ /* 0x008fe200078e009c */
[----:B------:R-:W-:-:S02]  /*5fa0*/  LOP3.LUT R156, R0, 0x8c, RZ, 0xfc, !PT ;  /* 0x0000008c009c7812 */ /* 0x000fc400078efcff */
[----:B------:R-:W-:Y:S01]  /*5fb0*/  STG.E desc[UR14][R94.64+0x80], R42 ;  /* 0x0000802a5e007986 */ /* 0x000fe2000c10190e */
[----:B------:R-:W-:Y:S01]  /*5fc0*/  IMAD.SHL.U32 R153, R152, 0x40, RZ ;  /* 0x0000004098997824 */ /* 0x000fe200078e00ff */
[-C--:B------:R-:W-:Y:S01]  /*5fd0*/  IADD3 R148, P2, PT, R154, R139.reuse, RZ ;  /* 0x0000008b9a947210 */ /* 0x080fe20007f5e0ff */
[----:B------:R-:W-:Y:S01]  /*5fe0*/  IMAD.SHL.U32 R157, R156, 0x40, RZ ;  /* 0x000000409c9d7824 */ /* 0x000fe200078e00ff */
[C---:B------:R-:W-:Y:S01]  /*5ff0*/  LOP3.LUT R154, R0.reuse, 0x88, RZ, 0xfc, !PT ;  /* 0x00000088009a7812 */ /* 0x040fe200078efcff */
[----:B0-----:R-:W-:Y:S01]  /*6000*/  IMAD.WIDE.U32 R142, R3, 0x100, R184 ;  /* 0x00000100038e7825 */ /* 0x001fe200078e00b8 */
[C---:B------:R-:W-:Y:S01]  /*6010*/  LOP3.LUT R184, R0.reuse, 0x9c, RZ, 0xfc, !PT ;  /* 0x0000009c00b87812 */ /* 0x040fe200078efcff */
[----:B------:R-:W-:Y:S01]  /*6020*/  STG.E desc[UR14][R108.64], R15 ;  /* 0x0000000f6c007986 */ /* 0x000fe2000c10190e */
[----:B------:R-:W-:Y:S01]  /*6030*/  LOP3.LUT R204, R0, 0xc0, RZ, 0xfc, !PT ;  /* 0x000000c000cc7812 */ /* 0x000fe200078efcff */
[----:B------:R-:W-:Y:S01]  /*6040*/  IMAD.X R3, RZ, RZ, R149, P0 ;  /* 0x000000ffff037224 */ /* 0x000fe200000e0695 */
[----:B------:R-:W-:Y:S01]  /*6050*/  LEA R150, P0, R150, UR4, 0x8 ;  /* 0x0000000496967c11 */ /* 0x000fe2000f8040ff */
[----:B------:R-:W-:Y:S01]  /*6060*/  IMAD.X R149, RZ, RZ, R155, P2 ;  /* 0x000000ffff957224 */ /* 0x000fe200010e069b */
[----:B------:R-:W-:Y:S01]  /*6070*/  IADD3 R142, P3, PT, R142, R139, RZ ;  /* 0x0000008b8e8e7210 */ /* 0x000fe20007f7e0ff */
[----:B------:R-:W-:Y:S01]  /*6080*/  IMAD.SHL.U32 R155, R154, 0x40, RZ ;  /* 0x000000409a9b7824 */ /* 0x000fe200078e00ff */
[----:B------:R-:W-:Y:S01]  /*6090*/  LEA.HI.X R151, R151, UR5, RZ, 0x2, P0 ;  /* 0x0000000597977c11 */ /* 0x000fe200080f14ff */
[----:B------:R-:W0:Y:S01]  /*60a0*/  LDCU.64 UR4, c[0x0][0x390] ;  /* 0x00007200ff0477ac */ /* 0x000e220008000a00 */
[----:B------:R-:W-:Y:S01]  /*60b0*/  LEA R152, P0, R152, UR8, 0x8 ;  /* 0x0000000898987c11 */ /* 0x000fe2000f8040ff */
[----:B------:R-:W-:Y:S01]  /*60c0*/  IMAD.X R143, RZ, RZ, R143, P3 ;  /* 0x000000ffff8f7224 */ /* 0x000fe200018e068f */
[----:B-----5:R-:W-:Y:S01]  /*60d0*/  LEA R154, P2, R154, UR10, 0x8 ;  /* 0x0000000a9a9a7c11 */ /* 0x020fe2000f8440ff */
[----:B------:R-:W-:Y:S01]  /*60e0*/  IMAD.SHL.U32 R183, R182, 0x40, RZ ;  /* 0x00000040b6b77824 */ /* 0x000fe200078e00ff */
[----:B------:R-:W-:Y:S01]  /*60f0*/  LEA R156, P3, R156, UR16, 0x8 ;  /* 0x000000109c9c7c11 */ /* 0x000fe2000f8640ff */
[----:B------:R-:W-:Y:S01]  /*6100*/  IMAD.SHL.U32 R185, R184, 0x40, RZ ;  /* 0x00000040b8b97824 */ /* 0x000fe200078e00ff */
[----:B------:R-:W-:Y:S01]  /*6110*/  LEA.HI.X R153, R153, UR9, RZ, 0x2, P0 ;  /* 0x0000000999997c11 */ /* 0x000fe200080f14ff */
[----:B------:R-:W1:Y:S01]  /*6120*/  LDCU.64 UR8, c[0x0][0x390] ;  /* 0x00007200ff0877ac */ /* 0x000e620008000a00 */
[----:B------:R-:W-:Y:S01]  /*6130*/  LEA R158, P0, R158, UR18, 0x8 ;  /* 0x000000129e9e7c11 */ /* 0x000fe2000f8040ff */
[----:B------:R-:W-:Y:S01]  /*6140*/  IMAD.SHL.U32 R209, R208, 0x40, RZ ;  /* 0x00000040d0d17824 */ /* 0x000fe200078e00ff */
[----:B------:R-:W-:Y:S01]  /*6150*/  LEA.HI.X R155, R155, UR11, RZ, 0x2, P2 ;  /* 0x0000000b9b9b7c11 */ /* 0x000fe200090f14ff */
[----:B------:R-:W-:Y:S01]  /*6160*/  IMAD.SHL.U32 R215, R214, 0x40, RZ ;  /* 0x00000040d6d77824 */ /* 0x000fe200078e00ff */
[----:B------:R-:W-:Y:S01]  /*6170*/  LEA.HI.X R157, R157, UR17, RZ, 0x2, P3 ;  /* 0x000000119d9d7c11 */ /* 0x000fe200098f14ff */
[----:B------:R-:W2:Y:S01]  /*6180*/  LDCU.64 UR16, c[0x0][0x390] ;  /* 0x00007200ff1077ac */ /* 0x000ea20008000a00 */
[----:B------:R-:W-:Y:S01]  /*6190*/  LEA R180, P2, R180, UR20, 0x8 ;  /* 0x00000014b4b47c11 */ /* 0x000fe2000f8440ff */
[----:B------:R-:W-:Y:S01]  /*61a0*/  STG.E desc[UR14][R108.64+0x80], R43 ;  /* 0x0000802b6c007986 */ /* 0x000fe2000c10190e */
[----:B------:R-:W-:Y:S01]  /*61b0*/  LEA R182, P3, R182, UR22, 0x8 ;  /* 0x00000016b6b67c11 */ /* 0x000fe2000f8640ff */
[----:B------:R-:W-:Y:S01]  /*61c0*/  IMAD.SHL.U32 R221, R220, 0x40, RZ ;  /* 0x00000040dcdd7824 */ /* 0x000fe200078e00ff */
[----:B------:R-:W-:Y:S01]  /*61d0*/  LEA.HI.X R159, R159, UR19, RZ, 0x2, P0 ;  /* 0x000000139f9f7c11 */ /* 0x000fe200080f14ff */
[----:B------:R-:W3:Y:S01]  /*61e0*/  LDCU.64 UR18, c[0x0][0x390] ;  /* 0x00007200ff1277ac */ /* 0x000ee20008000a00 */
[----:B------:R-:W-:Y:S01]  /*61f0*/  LEA.HI.X R181, R181, UR21, RZ, 0x2, P2 ;  /* 0x00000015b5b57c11 */ /* 0x000fe200090f14ff */
[----:B------:R-:W-:Y:S01]  /*6200*/  STG.E desc[UR14][R106.64], R164 ;  /* 0x000000a46a007986 */ /* 0x000fe2000c10190e */
[----:B------:R-:W-:Y:S01]  /*6210*/  LEA.HI.X R183, R183, UR23, RZ, 0x2, P3 ;  /* 0x00000017b7b77c11 */ /* 0x000fe200098f14ff */
[----:B------:R-:W5:Y:S01]  /*6220*/  LDCU.64 UR10, c[0x0][0x390] ;  /* 0x00007200ff0a77ac */ /* 0x000f620008000a00 */
[----:B------:R-:W-:Y:S01]  /*6230*/  LEA R186, P2, R186, UR26, 0x8 ;  /* 0x0000001ababa7c11 */ /* 0x000fe2000f8440ff */
[----:B----4-:R-:W-:Y:S01]  /*6240*/  STG.E desc[UR14][R106.64+0x80], R44 ;  /* 0x0000802c6a007986 */ /* 0x010fe2000c10190e */
[----:B------:R-:W-:Y:S01]  /*6250*/  LEA R188, P3, R188, UR28, 0x8 ;  /* 0x0000001cbcbc7c11 */ /* 0x000fe2000f8640ff */
[----:B------:R-:W-:Y:S01]  /*6260*/  IMAD.SHL.U32 R193, R226, 0x40, RZ ;  /* 0x00000040e2c17824 */ /* 0x000fe200078e00ff */
[----:B------:R-:W-:Y:S01]  /*6270*/  LEA.HI.X R187, R187, UR27, RZ, 0x2, P2 ;  /* 0x0000001bbbbb7c11 */ /* 0x000fe200090f14ff */
[----:B------:R-:W-:Y:S01]  /*6280*/  STG.E desc[UR14][R104.64], R165 ;  /* 0x000000a568007986 */ /* 0x000fe2000c10190e */
[----:B------:R-:W-:Y:S01]  /*6290*/  LEA.HI.X R189, R189, UR29, RZ, 0x2, P3 ;  /* 0x0000001dbdbd7c11 */ /* 0x000fe200098f14ff */
[----:B------:R-:W-:Y:S01]  /*62a0*/  IMAD.SHL.U32 R228, R234, 0x40, RZ ;  /* 0x00000040eae47824 */ /* 0x000fe200078e00ff */
[----:B------:R-:W-:Y:S01]  /*62b0*/  LEA R184, P0, R184, UR24, 0x8 ;  /* 0x00000018b8b87c11 */ /* 0x000fe2000f8040ff */
[----:B------:R-:W-:Y:S01]  /*62c0*/  STG.E desc[UR14][R104.64+0x80], R45 ;  /* 0x0000802d68007986 */ /* 0x000fe2000c10190e */
[----:B------:R-:W-:Y:S01]  /*62d0*/  LEA R194, P2, R194, UR32, 0x8 ;  /* 0x00000020c2c27c11 */ /* 0x000fe2000f8440ff */
[----:B------:R-:W4:Y:S01]  /*62e0*/  LDCU.64 UR20, c[0x0][0x390] ;  /* 0x00007200ff1477ac */ /* 0x000f220008000a00 */
[----:B------:R-:W-:Y:S01]  /*62f0*/  LEA R196, P3, R196, UR34, 0x8 ;  /* 0x00000022c4c47c11 */ /* 0x000fe2000f8640ff */
[----:B------:R-:W-:Y:S01]  /*6300*/  STG.E desc[UR14][R102.64], R166 ;  /* 0x000000a666007986 */ /* 0x000fe2000c10190e */
[----:B------:R-:W-:Y:S01]  /*6310*/  LEA.HI.X R185, R185, UR25, RZ, 0x2, P0 ;  /* 0x00000019b9b97c11 */ /* 0x000fe200080f14ff */
[----:B------:R-:W4:Y:S01]  /*6320*/  LDCU.64 UR24, c[0x0][0x390] ;  /* 0x00007200ff1877ac */ /* 0x000f220008000a00 */
[----:B------:R-:W-:Y:S01]  /*6330*/  LEA.HI.X R195, R195, UR33, RZ, 0x2, P2 ;  /* 0x00000021c3c37c11 */ /* 0x000fe200090f14ff */
[----:B------:R-:W-:Y:S01]  /*6340*/  STG.E desc[UR14][R102.64+0x80], R46 ;  /* 0x0000802e66007986 */ /* 0x000fe2000c10190e */
[----:B------:R-:W-:Y:S01]  /*6350*/  LEA.HI.X R197, R197, UR35, RZ, 0x2, P3 ;  /* 0x00000023c5c57c11 */ /* 0x000fe200098f14ff */
[----:B------:R-:W-:Y:S01]  /*6360*/  IMAD.SHL.U32 R191, R190, 0x40, RZ ;  /* 0x00000040bebf7824 */ /* 0x000fe200078e00ff */
[----:B0-----:R-:W-:Y:S01]  /*6370*/  LEA R200, P2, R200, UR4, 0x8 ;  /* 0x00000004c8c87c11 */ /* 0x001fe2000f8440ff */
[----:B------:R-:W-:Y:S01]  /*6380*/  STG.E desc[UR14][R116.64], R167 ;  /* 0x000000a774007986 */ /* 0x000fe2000c10190e */
[----:B-1----:R-:W-:Y:S01]  /*6390*/  LEA R202, P3, R202, UR8, 0x8 ;  /* 0x00000008caca7c11 */ /* 0x002fe2000f8640ff */
[----:B------:R-:W0:Y:S01]  /*63a0*/  LDCU.64 UR26, c[0x0][0x390] ;  /* 0x00007200ff1a77ac */ /* 0x000e220008000a00 */
[----:B------:R-:W-:Y:S01]  /*63b0*/  LEA.HI.X R201, R201, UR5, RZ, 0x2, P2 ;  /* 0x00000005c9c97c11 */ /* 0x000fe200090f14ff */
[----:B------:R-:W-:Y:S01]  /*63c0*/  STG.E desc[UR14][R116.64+0x80], R47 ;  /* 0x0000802f74007986 */ /* 0x000fe2000c10190e */
[----:B------:R-:W-:Y:S01]  /*63d0*/  LEA.HI.X R203, R203, UR9, RZ, 0x2, P3 ;  /* 0x00000009cbcb7c11 */ /* 0x000fe200098f14ff */
[----:B------:R-:W1:Y:S01]  /*63e0*/  LDCU.64 UR4, c[0x0][0x390] ;  /* 0x00007200ff0477ac */ /* 0x000e620008000a00 */
[----:B--2---:R-:W-:Y:S01]  /*63f0*/  LEA R206, P2, R206, UR16, 0x8 ;  /* 0x00000010cece7c11 */ /* 0x004fe2000f8440ff */
[----:B------:R-:W-:Y:S01]  /*6400*/  STG.E desc[UR14][R114.64], R160 ;  /* 0x000000a072007986 */ /* 0x000fe2000c10190e */
[----:B---3--:R-:W-:Y:S01]  /*6410*/  LEA R208, P3, R208, UR18, 0x8 ;  /* 0x00000012d0d07c11 */ /* 0x008fe2000f8640ff */
[----:B------:R-:W-:Y:S01]  /*6420*/  IMAD.SHL.U32 R199, R198, 0x40, RZ ;  /* 0x00000040c6c77824 */ /* 0x000fe200078e00ff */
[----:B------:R-:W-:Y:S01]  /*6430*/  LEA.HI.X R207, R207, UR17, RZ, 0x2, P2 ;  /* 0x00000011cfcf7c11 */ /* 0x000fe200090f14ff */
[----:B------:R-:W2:Y:S01]  /*6440*/  LDCU.64 UR16, c[0x0][0x390] ;  /* 0x00007200ff1077ac */ /* 0x000ea20008000a00 */
[----:B------:R-:W-:Y:S01]  /*6450*/  LEA.HI.X R209, R209, UR19, RZ, 0x2, P3 ;  /* 0x00000013d1d17c11 */ /* 0x000fe200098f14ff */
[----:B------:R-:W-:Y:S01]  /*6460*/  STG.E desc[UR14][R114.64+0x80], R48 ;  /* 0x0000803072007986 */ /* 0x000fe2000c10190e */
[----:B----4-:R-:W-:Y:S01]  /*6470*/  LEA R214, P3, R214, UR24, 0x8 ;  /* 0x00000018d6d67c11 */ /* 0x010fe2000f8640ff */
[----:B------:R-:W3:Y:S01]  /*6480*/  LDCU.64 UR18, c[0x0][0x390] ;  /* 0x00007200ff1277ac */ /* 0x000ee20008000a00 */
[----:B------:R-:W-:Y:S01]  /*6490*/  LEA R190, P0, R190, UR30, 0x8 ;  /* 0x0000001ebebe7c11 */ /* 0x000fe2000f8040ff */
[----:B------:R-:W-:Y:S01]  /*64a0*/  STG.E desc[UR14][R112.64], R161 ;  /* 0x000000a170007986 */ /* 0x000fe2000c10190e */
[----:B------:R-:W-:Y:S01]  /*64b0*/  LEA.HI.X R215, R215, UR25, RZ, 0x2, P3 ;  /* 0x00000019d7d77c11 */ /* 0x000fe200098f14ff */
[----:B------:R-:W4:Y:S01]  /*64c0*/  LDCU.64 UR8, c[0x0][0x390] ;  /* 0x00007200ff0877ac */ /* 0x000f220008000a00 */
[----:B------:R-:W-:Y:S01]  /*64d0*/  IADD3 R152, P6, PT, R139, R152, RZ ;  /* 0x000000988b987210 */ /* 0x000fe20007fde0ff */
[----:B------:R-:W-:Y:S01]  /*64e0*/  STG.E desc[UR14][R112.64+0x80], R49 ;  /* 0x0000803170007986 */ /* 0x000fe2000c10190e */
[----:B------:R-:W-:Y:S01]  /*64f0*/  LEA.HI.X R191, R191, UR31, RZ, 0x2, P0 ;  /* 0x0000001fbfbf7c11 */ /* 0x000fe200080f14ff */
[----:B------:R-:W0:Y:S01]  /*6500*/  LDCU.64 UR22, c[0x0][0x390] ;  /* 0x00007200ff1677ac */ /* 0x000e220008000a00 */
[----:B-1----:R-:W-:Y:S01]  /*6510*/  LEA R220, P3, R220, UR4, 0x8 ;  /* 0x00000004dcdc7c11 */ /* 0x002fe2000f8640ff */
[----:B------:R-:W-:Y:S01]  /*6520*/  STG.E desc[UR14][R110.64], R162 ;  /* 0x000000a26e007986 */ /* 0x000fe2000c10190e */
[----:B------:R-:W-:Y:S01]  /*6530*/  IADD3 R156, P5, PT, R139, R156, RZ ;  /* 0x0000009c8b9c7210 */ /* 0x000fe20007fbe0ff */
[----:B------:R-:W-:Y:S01]  /*6540*/  IMAD.X R153, RZ, RZ, R153, P6 ;  /* 0x000000ffff997224 */ /* 0x000fe200030e0699 */
[----:B------:R-:W-:Y:S01]  /*6550*/  LEA.HI.X R221, R221, UR5, RZ, 0x2, P3 ;  /* 0x00000005dddd7c11 */ /* 0x000fe200098f14ff */
[----:B------:R-:W-:Y:S01]  /*6560*/  STG.E desc[UR14][R110.64+0x80], R50 ;  /* 0x000080326e007986 */ /* 0x000fe2000c10190e */
[----:B--2---:R-:W-:Y:S01]  /*6570*/  LEA R226, P3, R226, UR16, 0x8 ;  /* 0x00000010e2e27c11 */ /* 0x004fe2000f8640ff */
[----:B------:R-:W-:Y:S01]  /*6580*/  IMAD.SHL.U32 R205, R204, 0x40, RZ ;  /* 0x00000040cccd7824 */ /* 0x000fe200078e00ff */
[----:B------:R-:W-:Y:S01]  /*6590*/  LEA R198, P0, R198, UR36, 0x8 ;  /* 0x00000024c6c67c11 */ /* 0x000fe2000f8040ff */
[----:B------:R-:W-:Y:S01]  /*65a0*/  STG.E desc[UR14][R124.64], R163 ;  /* 0x000000a37c007986 */ /* 0x000fe2000c10190e */
[----:B---3--:R-:W-:Y:S01]  /*65b0*/  LEA R234, P4, R234, UR18, 0x8 ;  /* 0x00000012eaea7c11 */ /* 0x008fe2000f8840ff */
[----:B------:R-:W-:Y:S01]  /*65c0*/  IMAD.X R157, RZ, RZ, R157, P5 ;  /* 0x000000ffff9d7224 */ /* 0x000fe200028e069d */
[----:B------:R-:W-:Y:S01]  /*65d0*/  LEA.HI.X R193, R193, UR17, RZ, 0x2, P3 ;  /* 0x00000011c1c17c11 */ /* 0x000fe200098f14ff */
[----:B------:R-:W-:Y:S01]  /*65e0*/  STG.E desc[UR14][R124.64+0x80], R51 ;  /* 0x000080337c007986 */ /* 0x000fe2000c10190e */
[----:B------:R-:W-:Y:S01]  /*65f0*/  LEA.HI.X R228, R228, UR19, RZ, 0x2, P4 ;  /* 0x00000013e4e47c11 */ /* 0x000fe2000a0f14ff */
[----:B------:R-:W1:Y:S01]  /*6600*/  LDCU.64 UR28, c[0x0][0x390] ;  /* 0x00007200ff1c77ac */ /* 0x000e620008000a00 */
[C---:B------:R-:W-:Y:S01]  /*6610*/  IADD3 R150, P3, PT, R139.reuse, R150, RZ ;  /* 0x000000968b967210 */ /* 0x040fe20007f7e0ff */
[----:B------:R-:W-:Y:S01]  /*6620*/  STG.E desc[UR14][R118.64], R24 ;  /* 0x0000001876007986 */ /* 0x000fe2000c10190e */
[C---:B------:R-:W-:Y:S01]  /*6630*/  IADD3 R154, P4, PT, R139.reuse, R154, RZ ;  /* 0x0000009a8b9a7210 */ /* 0x040fe20007f9e0ff */
[----:B------:R-:W2:Y:S01]  /*6640*/  LDCU.64 UR4, c[0x0][0x390] ;  /* 0x00007200ff0477ac */ /* 0x000ea20008000a00 */
[C---:B------:R-:W-:Y:S01]  /*6650*/  IADD3 R180, P6, PT, R139.reuse, R180, RZ ;  /* 0x000000b48bb47210 */ /* 0x040fe20007fde0ff */
[----:B------:R-:W-:Y:S01]  /*6660*/  STG.E desc[UR14][R118.64+0x80], R52 ;  /* 0x0000803476007986 */ /* 0x000fe2000c10190e */
[----:B------:R-:W-:Y:S01]  /*6670*/  IMAD.X R151, RZ, RZ, R151, P3 ;  /* 0x000000ffff977224 */ /* 0x000fe200018e0697 */
[C---:B------:R-:W-:Y:S01]  /*6680*/  IADD3 R158, P3, PT, R139.reuse, R158, RZ ;  /* 0x0000009e8b9e7210 */ /* 0x040fe20007f7e0ff */
[----:B------:R-:W-:Y:S01]  /*6690*/  IMAD.X R155, RZ, RZ, R155, P4 ;  /* 0x000000ffff9b7224 */ /* 0x000fe200020e069b */
[----:B------:R-:W-:Y:S01]  /*66a0*/  STG.E desc[UR14][R120.64], R25 ;  /* 0x0000001978007986 */ /* 0x000fe2000c10190e */
[----:B------:R-:W-:Y:S01]  /*66b0*/  IADD3 R182, P4, PT, R139, R182, RZ ;  /* 0x000000b68bb67210 */ /* 0x000fe20007f9e0ff */
[----:B------:R-:W-:Y:S01]  /*66c0*/  IMAD.X R181, RZ, RZ, R181, P6 ;  /* 0x000000ffffb57224 */ /* 0x000fe200030e06b5 */
[----:B------:R-:W-:Y:S01]  /*66d0*/  LEA.HI.X R199, R199, UR37, RZ, 0x2, P0 ;  /* 0x00000025c7c77c11 */ /* 0x000fe200080f14ff */
[----:B------:R-:W-:Y:S01]  /*66e0*/  STG.E desc[UR14][R120.64+0x80], R53 ;  /* 0x0000803578007986 */ /* 0x000fe2000c10190e */
[----:B------:R-:W-:Y:S01]  /*66f0*/  LOP3.LUT R210, R0, 0xcc, RZ, 0xfc, !PT ;  /* 0x000000cc00d27812 */ /* 0x000fe200078efcff */
[----:B------:R-:W-:Y:S01]  /*6700*/  IMAD.X R159, RZ, RZ, R159, P3 ;  /* 0x000000ffff9f7224 */ /* 0x000fe200018e069f */
[----:B-----5:R-:W-:Y:S01]  /*6710*/  LEA R204, P0, R204, UR10, 0x8 ;  /* 0x0000000acccc7c11 */ /* 0x020fe2000f8040ff */
[----:B------:R-:W-:Y:S01]  /*6720*/  STG.E desc[UR14][R122.64], R26 ;  /* 0x0000001a7a007986 */ /* 0x000fe2000c10190e */
[C---:B------:R-:W-:Y:S01]  /*6730*/  IADD3 R184, P5, PT, R139.reuse, R184, RZ ;  /* 0x000000b88bb87210 */ /* 0x040fe20007fbe0ff */
[----:B------:R-:W-:Y:S01]  /*6740*/  IMAD.X R183, RZ, RZ, R183, P4 ;  /* 0x000000ffffb77224 */ /* 0x000fe200020e06b7 */
[C---:B------:R-:W-:Y:S01]  /*6750*/  IADD3 R186, P3, PT, R139.reuse, R186, RZ ;  /* 0x000000ba8bba7210 */ /* 0x040fe20007f7e0ff */
[----:B------:R-:W-:Y:S01]  /*6760*/  STG.E desc[UR14][R122.64+0x80], R54 ;  /* 0x000080367a007986 */ /* 0x000fe2000c10190e */
[----:B------:R-:W-:Y:S01]  /*6770*/  IADD3 R190, P4, PT, R139, R190, RZ ;  /* 0x000000be8bbe7210 */ /* 0x000fe20007f9e0ff */
[----:B------:R-:W-:Y:S01]  /*6780*/  IMAD.SHL.U32 R211, R210, 0x40, RZ ;  /* 0x00000040d2d37824 */ /* 0x000fe200078e00ff */
[----:B------:R-:W-:Y:S01]  /*6790*/  LEA.HI.X R205, R205, UR11, RZ, 0x2, P0 ;  /* 0x0000000bcdcd7c11 */ /* 0x000fe200080f14ff */
[----:B------:R-:W-:Y:S01]  /*67a0*/  STG.E desc[UR14][R132.64], R27 ;  /* 0x0000001b84007986 */ /* 0x000fe2000c10190e */
[----:B------:R-:W-:Y:S01]  /*67b0*/  LOP3.LUT R216, R0, 0xd8, RZ, 0xfc, !PT ;  /* 0x000000d800d87812 */ /* 0x000fe200078efcff */
[----:B------:R-:W-:Y:S01]  /*67c0*/  IMAD.X R185, RZ, RZ, R185, P5 ;  /* 0x000000ffffb97224 */ /* 0x000fe200028e06b9 */
[----:B------:R-:W-:Y:S01]  /*67d0*/  LEA R210, P0, R210, UR20, 0x8 ;  /* 0x00000014d2d27c11 */ /* 0x000fe2000f8040ff */
[----:B------:R-:W-:Y:S01]  /*67e0*/  STG.E desc[UR14][R132.64+0x80], R55 ;  /* 0x0000803784007986 */ /* 0x000fe2000c10190e */
[----:B------:R-:W-:Y:S01]  /*67f0*/  IMAD.X R187, RZ, RZ, R187, P3 ;  /* 0x000000ffffbb7224 */ /* 0x000fe200018e06bb */
[C---:B------:R-:W-:Y:S01]  /*6800*/  IADD3 R194, P5, PT, R139.reuse, R194, RZ ;  /* 0x000000c28bc27210 */ /* 0x040fe20007fbe0ff */
[----:B------:R-:W-:Y:S01]  /*6810*/  IMAD.X R191, RZ, RZ, R191, P4 ;  /* 0x000000ffffbf7224 */ /* 0x000fe200020e06bf */
[----:B------:R-:W-:Y:S01]  /*6820*/  STG.E desc[UR14][R126.64], R20 ;  /* 0x000000147e007986 */ /* 0x000fe2000c10190e */
[C---:B------:R-:W-:Y:S01]  /*6830*/  IADD3 R196, P3, PT, R139.reuse, R196, RZ ;  /* 0x000000c48bc47210 */ /* 0x040fe20007f7e0ff */
[----:B------:R-:W-:Y:S01]  /*6840*/  IMAD.SHL.U32 R217, R216, 0x40, RZ ;  /* 0x00000040d8d97824 */ /* 0x000fe200078e00ff */
[----:B------:R-:W-:Y:S01]  /*6850*/  IADD3 R200, P4, PT, R139, R200, RZ ;  /* 0x000000c88bc87210 */ /* 0x000fe20007f9e0ff */
[----:B------:R-:W-:Y:S01]  /*6860*/  STG.E desc[UR14][R126.64+0x80], R56 ;  /* 0x000080387e007986 */ /* 0x000fe2000c10190e */
[----:B------:R-:W-:Y:S01]  /*6870*/  LEA.HI.X R211, R211, UR21, RZ, 0x2, P0 ;  /* 0x00000015d3d37c11 */ /* 0x000fe200080f14ff */
[----:B------:R-:W3:Y:S01]  /*6880*/  LDCU.64 UR10, c[0x0][0x390] ;  /* 0x00007200ff0a77ac */ /* 0x000ee20008000a00 */
[C---:B------:R-:W-:Y:S01]  /*6890*/  LOP3.LUT R222, R0.reuse, 0xe4, RZ, 0xfc, !PT ;  /* 0x000000e400de7812 */ /* 0x040fe200078efcff */
[----:B------:R-:W5:Y:S01]  /*68a0*/  LDSM.16.M88.4 R12, [R136+0x200] ;  /* 0x00020000880c783b */ /* 0x000f620000000200 */
[----:B------:R-:W-:Y:S01]  /*68b0*/  LOP3.LUT R212, R0, 0xd0, RZ, 0xfc, !PT ;  /* 0x000000d000d47812 */ /* 0x000fe200078efcff */
[----:B------:R-:W-:Y:S01]  /*68c0*/  IMAD.X R195, RZ, RZ, R195, P5 ;  /* 0x000000ffffc37224 */ /* 0x000fe200028e06c3 */
[----:B0-----:R-:W-:Y:S01]  /*68d0*/  LEA R216, P0, R216, UR26, 0x8 ;  /* 0x0000001ad8d87c11 */ /* 0x001fe2000f8040ff */
[----:B------:R-:W-:Y:S01]  /*68e0*/  STG.E desc[UR14][R140.64], R21 ;  /* 0x000000158c007986 */ /* 0x000fe2000c10190e */
[----:B------:R-:W-:Y:S01]  /*68f0*/  IMAD.X R197, RZ, RZ, R197, P3 ;  /* 0x000000ffffc57224 */ /* 0x000fe200018e06c5 */
[----:B------:R-:W-:Y:S01]  /*6900*/  IADD3 R202, P5, PT, R139, R202, RZ ;  /* 0x000000ca8bca7210 */ /* 0x000fe20007fbe0ff */
[----:B------:R-:W-:Y:S01]  /*6910*/  IMAD.X R201, RZ, RZ, R201, P4 ;  /* 0x000000ffffc97224 */ /* 0x000fe200020e06c9 */
[----:B------:R-:W-:Y:S01]  /*6920*/  STG.E desc[UR14][R140.64+0x80], R57 ;  /* 0x000080398c007986 */ /* 0x000fe2000c10190e */
[----:B------:R-:W-:Y:S01]  /*6930*/  LEA.HI.X R217, R217, UR27, RZ, 0x2, P0 ;  /* 0x0000001bd9d97c11 */ /* 0x000fe200080f14ff */
[----:B------:R-:W-:Y:S01]  /*6940*/  IMAD.SHL.U32 R223, R222, 0x40, RZ ;  /* 0x00000040dedf7824 */ /* 0x000fe200078e00ff */
[C---:B------:R-:W-:Y:S01]  /*6950*/  IADD3 R204, P3, PT, R139.reuse, R204, RZ ;  /* 0x000000cc8bcc7210 */ /* 0x040fe20007f7e0ff */
[----:B------:R-:W-:Y:S01]  /*6960*/  STG.E desc[UR14][R146.64], R22 ;  /* 0x0000001692007986 */ /* 0x000fe2000c10190e */
[----:B------:R-:W-:Y:S01]  /*6970*/  IADD3 R206, P4, PT, R139, R206, RZ ;  /* 0x000000ce8bce7210 */ /* 0x000fe20007f9e0ff */
[----:B------:R-:W-:Y:S01]  /*6980*/  IMAD.SHL.U32 R213, R212, 0x40, RZ ;  /* 0x00000040d4d57824 */ /* 0x000fe200078e00ff */
[----:B----4-:R-:W-:Y:S01]  /*6990*/  LEA R222, P0, R222, UR8, 0x8 ;  /* 0x00000008dede7c11 */ /* 0x010fe2000f8040ff */
[----:B------:R-:W-:Y:S01]  /*69a0*/  STG.E desc[UR14][R146.64+0x80], R58 ;  /* 0x0000803a92007986 */ /* 0x000fe2000c10190e */
[----:B------:R-:W-:Y:S01]  /*69b0*/  LEA R212, P2, R212, UR22, 0x8 ;  /* 0x00000016d4d47c11 */ /* 0x000fe2000f8440ff */
[----:B------:R-:W0:Y:S01]  /*69c0*/  LDCU.64 UR20, c[0x0][0x390] ;  /* 0x00007200ff1477ac */ /* 0x000e220008000a00 */
[----:B------:R-:W-:Y:S01]  /*69d0*/  LOP3.LUT R218, R0, 0xdc, RZ, 0xfc, !PT ;  /* 0x000000dc00da7812 */ /* 0x000fe200078efcff */
[----:B------:R-:W-:Y:S01]  /*69e0*/  STG.E desc[UR14][R144.64], R23 ;  /* 0x0000001790007986 */ /* 0x000fe2000c10190e */
[----:B------:R-:W-:Y:S01]  /*69f0*/  IMAD.X R203, RZ, RZ, R203, P5 ;  /* 0x000000ffffcb7224 */ /* 0x000fe200028e06cb */
[----:B------:R-:W-:Y:S01]  /*6a00*/  LEA.HI.X R223, R223, UR9, RZ, 0x2, P0 ;  /* 0x00000009dfdf7c11 */ /* 0x000fe200080f14ff */
[----:B------:R-:W-:Y:S01]  /*6a10*/  IMAD.X R205, RZ, RZ, R205, P3 ;  /* 0x000000ffffcd7224 */ /* 0x000fe200018e06cd */
[----:B------:R-:W-:Y:S01]  /*6a20*/  STG.E desc[UR14][R144.64+0x80], R59 ;  /* 0x0000803b90007986 */ /* 0x000fe2000c10190e */
[----:B------:R-:W-:Y:S01]  /*6a30*/  IADD3 R208, P5, PT, R139, R208, RZ ;  /* 0x000000d08bd07210 */ /* 0x000fe20007fbe0ff */
[----:B------:R-:W-:Y:S01]  /*6a40*/  IMAD.X R207, RZ, RZ, R207, P4 ;  /* 0x000000ffffcf7224 */ /* 0x000fe200020e06cf */
[----:B------:R-:W-:Y:S01]  /*6a50*/  LEA.HI.X R213, R213, UR23, RZ, 0x2, P2 ;  /* 0x00000017d5d57c11 */ /* 0x000fe200090f14ff */
[----:B------:R-:W-:Y:S01]  /*6a60*/  STG.E desc[UR14][R134.64], R16 ;  /* 0x0000001086007986 */ /* 0x000fe2000c10190e */
[----:B------:R-:W4:Y:S01]  /*6a70*/  LDCU.64 UR8, c[0x0][0x390] ;  /* 0x00007200ff0877ac */ /* 0x000f220008000a00 */
[C---:B------:R-:W-:Y:S01]  /*6a80*/  IADD3 R188, P6, PT, R139.reuse, R188, RZ ;  /* 0x000000bc8bbc7210 */ /* 0x040fe20007fde0ff */
[C---:B------:R-:W-:Y:S01]  /*6a90*/  IMAD.SHL.U32 R219, R218.reuse, 0x40, RZ ;  /* 0x00000040dadb7824 */ /* 0x040fe200078e00ff */
[----:B------:R-:W-:Y:S01]  /*6aa0*/  STG.E desc[UR14][R134.64+0x80], R60 ;  /* 0x0000803c86007986 */ /* 0x000fe2000c10190e */
[C---:B------:R-:W-:Y:S01]  /*6ab0*/  IADD3 R210, P3, PT, R139.reuse, R210, RZ ;  /* 0x000000d28bd27210 */ /* 0x040fe20007f7e0ff */
[----:B------:R-:W-:Y:S01]  /*6ac0*/  IMAD.X R209, RZ, RZ, R209, P5 ;  /* 0x000000ffffd17224 */ /* 0x000fe200028e06d1 */
[C---:B------:R-:W-:Y:S01]  /*6ad0*/  IADD3 R212, P4, PT, R139.reuse, R212, RZ ;  /* 0x000000d48bd47210 */ /* 0x040fe20007f9e0ff */
[----:B------:R-:W4:Y:S01]  /*6ae0*/  LDSM.16.M88.4 R20, [R136+0x300] ;  /* 0x000300008814783b */ /* 0x000f220000000200 */
[----:B-1----:R-:W-:Y:S01]  /*6af0*/  LEA R218, P2, R218, UR28, 0x8 ;  /* 0x0000001cdada7c11 */ /* 0x002fe2000f8440ff */
[----:B------:R-:W-:Y:S01]  /*6b00*/  IMAD.X R189, RZ, RZ, R189, P6 ;  /* 0x000000ffffbd7224 */ /* 0x000fe200030e06bd */
[----:B------:R-:W-:Y:S01]  /*6b10*/  LOP3.LUT R224, R0, 0xe8, RZ, 0xfc, !PT ;  /* 0x000000e800e07812 */ /* 0x000fe200078efcff */
[----:B------:R-:W-:Y:S01]  /*6b20*/  STG.E desc[UR14][R2.64], R17 ;  /* 0x0000001102007986 */ /* 0x000fe2000c10190e */
[----:B------:R-:W-:Y:S01]  /*6b30*/  IADD3 R214, P5, PT, R139, R214, RZ ;  /* 0x000000d68bd67210 */ /* 0x000fe20007fbe0ff */
[----:B------:R-:W-:Y:S01]  /*6b40*/  IMAD.X R211, RZ, RZ, R211, P3 ;  /* 0x000000ffffd37224 */ /* 0x000fe200018e06d3 */
[----:B------:R-:W-:Y:S01]  /*6b50*/  LEA.HI.X R219, R219, UR29, RZ, 0x2, P2 ;  /* 0x0000001ddbdb7c11 */ /* 0x000fe200090f14ff */
[----:B------:R-:W-:Y:S01]  /*6b60*/  STG.E desc[UR14][R2.64+0x80], R61 ;  /* 0x0000803d02007986 */ /* 0x000fe2000c10190e */
[----:B------:R-:W-:Y:S01]  /*6b70*/  IMAD.X R213, RZ, RZ, R213, P4 ;  /* 0x000000ffffd57224 */ /* 0x000fe200020e06d5 */
[C---:B------:R-:W-:Y:S01]  /*6b80*/  IADD3 R198, P6, PT, R139.reuse, R198, RZ ;  /* 0x000000c68bc67210 */ /* 0x040fe20007fde0ff */
[C---:B------:R-:W-:Y:S01]  /*6b90*/  IMAD.SHL.U32 R225, R224.reuse, 0x40, RZ ;  /* 0x00000040e0e17824 */ /* 0x040fe200078e00ff */
[----:B------:R-:W-:Y:S01]  /*6ba0*/  STG.E desc[UR14][R148.64], R18 ;  /* 0x0000001294007986 */ /* 0x000fe2000c10190e */
[C---:B------:R-:W-:Y:S01]  /*6bb0*/  IADD3 R216, P3, PT, R139.reuse, R216, RZ ;  /* 0x000000d88bd87210 */ /* 0x040fe20007f7e0ff */
[----:B------:R-:W-:Y:S01]  /*6bc0*/  IMAD.X R215, RZ, RZ, R215, P5 ;  /* 0x000000ffffd77224 */ /* 0x000fe200028e06d7 */
[C---:B------:R-:W-:Y:S01]  /*6bd0*/  IADD3 R218, P4, PT, R139.reuse, R218, RZ ;  /* 0x000000da8bda7210 */ /* 0x040fe20007f9e0ff */
[----:B------:R-:W-:Y:S01]  /*6be0*/  STG.E desc[UR14][R148.64+0x80], R62 ;  /* 0x0000803e94007986 */ /* 0x000fe2000c10190e */
[----:B---3--:R-:W-:Y:S01]  /*6bf0*/  LEA R224, P2, R224, UR10, 0x8 ;  /* 0x0000000ae0e07c11 */ /* 0x008fe2000f8440ff */
[----:B------:R-:W-:Y:S01]  /*6c00*/  IMAD.X R199, RZ, RZ, R199, P6 ;  /* 0x000000ffffc77224 */ /* 0x000fe200030e06c7 */
[----:B------:R-:W-:Y:S01]  /*6c10*/  IADD3 R220, P5, PT, R139, R220, RZ ;  /* 0x000000dc8bdc7210 */ /* 0x000fe20007fbe0ff */
[----:B------:R-:W-:Y:S01]  /*6c20*/  STG.E desc[UR14][R142.64], R19 ;  /* 0x000000138e007986 */ /* 0x000fe2000c10190e */
[----:B------:R-:W-:Y:S01]  /*6c30*/  IMAD.X R217, RZ, RZ, R217, P3 ;  /* 0x000000ffffd97224 */ /* 0x000fe200018e06d9 */
[----:B------:R-:W-:Y:S01]  /*6c40*/  LEA.HI.X R225, R225, UR11, RZ, 0x2, P2 ;  /* 0x0000000be1e17c11 */ /* 0x000fe200090f14ff */
[----:B------:R-:W-:Y:S01]  /*6c50*/  IMAD.X R219, RZ, RZ, R219, P4 ;  /* 0x000000ffffdb7224 */ /* 0x000fe200020e06db */
[----:B------:R-:W1:Y:S01]  /*6c60*/  LDSM.16.M88.4 R16, [R136+0x400] ;  /* 0x000400008810783b */ /* 0x000e620000000200 */
[----:B------:R-:W-:Y:S01]  /*6c70*/  LOP3.LUT R138, R0, 0xf4, RZ, 0xfc, !PT ;  /* 0x000000f4008a7812 */ /* 0x000fe200078efcff */
[----:B------:R-:W-:Y:S01]  /*6c80*/  IMAD.X R221, RZ, RZ, R221, P5 ;  /* 0x000000ffffdd7224 */ /* 0x000fe200028e06dd */
[C---:B------:R-:W-:Y:S01]  /*6c90*/  IADD3 R222, P3, PT, R139.reuse, R222, RZ ;  /* 0x000000de8bde7210 */ /* 0x040fe20007f7e0ff */
[----:B------:R-:W-:Y:S01]  /*6ca0*/  STG.E desc[UR14][R142.64+0x80], R63 ;  /* 0x0000803f8e007986 */ /* 0x000fe2000c10190e */
[----:B------:R-:W-:-:S02]  /*6cb0*/  IADD3 R224, P4, PT, R139, R224, RZ ;  /* 0x000000e08be07210 */ /* 0x000fc40007f9e0ff */
[C---:B------:R-:W-:Y:S01]  /*6cc0*/  LOP3.LUT R137, R0.reuse, 0xf8, RZ, 0xfc, !PT ;  /* 0x000000f800897812 */ /* 0x040fe200078efcff */
[----:B------:R-:W-:Y:S01]  /*6cd0*/  STG.E desc[UR14][R150.64], R176 ;  /* 0x000000b096007986 */ /* 0x000fe2000c10190e */
[----:B------:R-:W-:Y:S01]  /*6ce0*/  LOP3.LUT R0, R0, 0xfc, RZ, 0xfc, !PT ;  /* 0x000000fc00007812 */ /* 0x000fe200078efcff */
[----:B------:R-:W-:Y:S01]  /*6cf0*/  IMAD.X R223, RZ, RZ, R223, P3 ;  /* 0x000000ffffdf7224 */ /* 0x000fe200018e06df */
[C---:B0-----:R-:W-:Y:S01]  /*6d00*/  LEA R230, P0, R138.reuse, UR20, 0x8 ;  /* 0x000000148ae67c11 */ /* 0x041fe2000f8040ff */
[----:B------:R-:W-:Y:S01]  /*6d10*/  STG.E desc[UR14][R150.64+0x80], R4 ;  /* 0x0000800496007986 */ /* 0x000fe2000c10190e */
[----:B--2---:R-:W-:Y:S01]  /*6d20*/  LEA R232, P2, R137, UR4, 0x8 ;  /* 0x0000000489e87c11 */ /* 0x004fe2000f8440ff */
[----:B------:R-:W-:Y:S01]  /*6d30*/  IMAD.X R225, RZ, RZ, R225, P4 ;  /* 0x000000ffffe17224 */ /* 0x000fe200020e06e1 */
[----:B------:R-:W-:Y:S01]  /*6d40*/  IADD3 R226, P5, PT, R139, R226, RZ ;  /* 0x000000e28be27210 */ /* 0x000fe20007fbe0ff */
[----:B------:R-:W0:Y:S01]  /*6d50*/  LDSM.16.M88.4 R24, [R136+0x500] ;  /* 0x000500008818783b */ /* 0x000e220000000200 */
[----:B------:R-:W-:Y:S01]  /*6d60*/  IMAD.SHL.U32 R138, R138, 0x40, RZ ;  /* 0x000000408a8a7824 */ /* 0x000fe200078e00ff */
[C---:B----4-:R-:W-:Y:S01]  /*6d70*/  LEA R236, P3, R0.reuse, UR8, 0x8 ;  /* 0x0000000800ec7c11 */ /* 0x050fe2000f8640ff */
[----:B------:R-:W-:Y:S01]  /*6d80*/  IMAD.SHL.U32 R137, R137, 0x40, RZ ;  /* 0x0000004089897824 */ /* 0x000fe200078e00ff */
[----:B------:R-:W-:Y:S01]  /*6d90*/  STG.E desc[UR14][R152.64], R177 ;  /* 0x000000b198007986 */ /* 0x000fe2000c10190e */
[C---:B------:R-:W-:Y:S01]  /*6da0*/  IADD3 R234, P4, PT, R139.reuse, R234, RZ ;  /* 0x000000ea8bea7210 */ /* 0x040fe20007f9e0ff */
[----:B------:R-:W-:Y:S01]  /*6db0*/  IMAD.SHL.U32 R0, R0, 0x40, RZ ;  /* 0x0000004000007824 */ /* 0x000fe200078e00ff */
[C---:B------:R-:W-:Y:S01]  /*6dc0*/  IADD3 R230, P6, PT, R139.reuse, R230, RZ ;  /* 0x000000e68be67210 */ /* 0x040fe20007fde0ff */
[----:B------:R-:W-:Y:S01]  /*6dd0*/  STG.E desc[UR14][R152.64+0x80], R5 ;  /* 0x0000800598007986 */ /* 0x000fe2000c10190e */
[----:B------:R-:W-:Y:S01]  /*6de0*/  IMAD.X R227, RZ, RZ, R193, P5 ;  /* 0x000000ffffe37224 */ /* 0x000fe200028e06c1 */
[----:B------:R-:W-:Y:S01]  /*6df0*/  LEA.HI.X R138, R138, UR21, RZ, 0x2, P0 ;  /* 0x000000158a8a7c11 */ /* 0x000fe200080f14ff */
[----:B------:R-:W-:Y:S01]  /*6e00*/  IMAD.X R235, RZ, RZ, R228, P4 ;  /* 0x000000ffffeb7224 */ /* 0x000fe200020e06e4 */
[----:B------:R-:W-:Y:S01]  /*6e10*/  STG.E desc[UR14][R154.64], R178 ;  /* 0x000000b29a007986 */ /* 0x000fe2000c10190e */
[----:B------:R-:W-:-:S02]  /*6e20*/  IADD3 R232, P5, PT, R139, R232, RZ ;  /* 0x000000e88be87210 */ /* 0x000fc40007fbe0ff */
[----:B------:R-:W-:Y:S01]  /*6e30*/  LEA.HI.X R137, R137, UR5, RZ, 0x2, P2 ;  /* 0x0000000589897c11 */ /* 0x000fe200090f14ff */
[----:B------:R-:W-:Y:S01]  /*6e40*/  STG.E desc[UR14][R154.64+0x80], R6 ;  /* 0x000080069a007986 */ /* 0x000fe2000c10190e */
[----:B------:R-:W-:Y:S01]  /*6e50*/  IADD3 R228, P4, PT, R139, R236, RZ ;  /* 0x000000ec8be47210 */ /* 0x000fe20007f9e0ff */
[----:B------:R-:W-:Y:S01]  /*6e60*/  IMAD.X R231, RZ, RZ, R138, P6 ;  /* 0x000000ffffe77224 */ /* 0x000fe200030e068a */
[----:B------:R-:W-:Y:S01]  /*6e70*/  LEA.HI.X R0, R0, UR9, RZ, 0x2, P3 ;  /* 0x0000000900007c11 */ /* 0x000fe200098f14ff */
[----:B------:R-:W-:Y:S01]  /*6e80*/  STG.E desc[UR14][R156.64], R179 ;  /* 0x000000b39c007986 */ /* 0x000fe2000c10190e */
[----:B------:R-:W-:-:S03]  /*6e90*/  IMAD.X R233, RZ, RZ, R137, P5 ;  /* 0x000000ffffe97224 */ /* 0x000fc600028e0689 */
[----:B------:R-:W-:Y:S01]  /*6ea0*/  STG.E desc[UR14][R156.64+0x80], R7 ;  /* 0x000080079c007986 */ /* 0x000fe2000c10190e */
[----:B------:R-:W-:-:S03]  /*6eb0*/  IMAD.X R229, RZ, RZ, R0, P4 ;  /* 0x000000ffffe57224 */ /* 0x000fc600020e0600 */
[----:B------:R-:W-:Y:S04]  /*6ec0*/  STG.E desc[UR14][R158.64], R172 ;  /* 0x000000ac9e007986 */ /* 0x000fe8000c10190e */
[----:B------:R-:W-:Y:S04]  /*6ed0*/  STG.E desc[UR14][R158.64+0x80], R8 ;  /* 0x000080089e007986 */ /* 0x000fe8000c10190e */
[----:B------:R-:W2:Y:S04]  /*6ee0*/  LDSM.16.M88.4 R4, [R136+0x600] ;  /* 0x000600008804783b */ /* 0x000ea80000000200 */
[----:B------:R-:W-:Y:S04]  /*6ef0*/  STG.E desc[UR14][R180.64], R173 ;  /* 0x000000adb4007986 */ /* 0x000fe8000c10190e */
[----:B------:R-:W-:Y:S04]  /*6f00*/  STG.E desc[UR14][R180.64+0x80], R9 ;  /* 0x00008009b4007986 */ /* 0x000fe8000c10190e */
[----:B------:R-:W-:Y:S04]  /*6f10*/  STG.E desc[UR14][R182.64], R174 ;  /* 0x000000aeb6007986 */ /* 0x000fe8000c10190e */
[----:B------:R-:W-:Y:S04]  /*6f20*/  STG.E desc[UR14][R182.64+0x80], R10 ;  /* 0x0000800ab6007986 */ /* 0x000fe8000c10190e */
[----:B------:R-:W-:Y:S04]  /*6f30*/  STG.E desc[UR14][R184.64+0x80], R11 ;  /* 0x0000800bb8007986 */ /* 0x000fe8000c10190e */
[----:B------:R-:W3:Y:S04]  /*6f40*/  LDSM.16.M88.4 R8, [R136+0x700] ;  /* 0x000700008808783b */ /* 0x000ee80000000200 */
[----:B------:R4:W-:Y:S04]  /*6f50*/  STG.E desc[UR14][R184.64], R175 ;  /* 0x000000afb8007986 */ /* 0x0009e8000c10190e */
[----:B------:R4:W-:Y:S04]  /*6f60*/  STG.E desc[UR14][R186.64], R168 ;  /* 0x000000a8ba007986 */ /* 0x0009e8000c10190e */
[----:B-----5:R4:W-:Y:S04]  /*6f70*/  STG.E desc[UR14][R186.64+0x80], R12 ;  /* 0x0000800cba007986 */ /* 0x0209e8000c10190e */
[----:B------:R4:W-:Y:S04]  /*6f80*/  STG.E desc[UR14][R188.64], R169 ;  /* 0x000000a9bc007986 */ /* 0x0009e8000c10190e */
        /* <DEDUP_REMOVED lines=14> */
[----:B-1----:R4:W-:Y:S04]  /*7070*/  STG.E desc[UR14][R204.64+0x80], R16 ;  /* 0x00008010cc007986 */ /* 0x0029e8000c10190e */
[----:B------:R4:W-:Y:S04]  /*7080*/  STG.E desc[UR14][R206.64], R77 ;  /* 0x0000004dce007986 */ /* 0x0009e8000c10190e */
[----:B------:R4:W-:Y:S04]  /*7090*/  STG.E desc[UR14][R206.64+0x80], R17 ;  /* 0x00008011ce007986 */ /* 0x0009e8000c10190e */
[----:B------:R4:W-:Y:S04]  /*70a0*/  STG.E desc[UR14][R208.64], R78 ;  /* 0x0000004ed0007986 */ /* 0x0009e8000c10190e */
[----:B------:R4:W-:Y:S04]  /*70b0*/  STG.E desc[UR14][R208.64+0x80], R18 ;  /* 0x00008012d0007986 */ /* 0x0009e8000c10190e */
[----:B------:R4:W-:Y:S04]  /*70c0*/  STG.E desc[UR14][R210.64], R79 ;  /* 0x0000004fd2007986 */ /* 0x0009e8000c10190e */
[----:B------:R4:W-:Y:S04]  /*70d0*/  STG.E desc[UR14][R210.64+0x80], R19 ;  /* 0x00008013d2007986 */ /* 0x0009e8000c10190e */
[----:B------:R4:W-:Y:S04]  /*70e0*/  STG.E desc[UR14][R212.64], R72 ;  /* 0x00000048d4007986 */ /* 0x0009e8000c10190e */
[----:B0-----:R4:W-:Y:S04]  /*70f0*/  STG.E desc[UR14][R212.64+0x80], R24 ;  /* 0x00008018d4007986 */ /* 0x0019e8000c10190e */
[----:B------:R4:W-:Y:S04]  /*7100*/  STG.E desc[UR14][R214.64], R73 ;  /* 0x00000049d6007986 */ /* 0x0009e8000c10190e */
[----:B------:R4:W-:Y:S04]  /*7110*/  STG.E desc[UR14][R214.64+0x80], R25 ;  /* 0x00008019d6007986 */ /* 0x0009e8000c10190e */
[----:B------:R4:W-:Y:S04]  /*7120*/  STG.E desc[UR14][R216.64], R74 ;  /* 0x0000004ad8007986 */ /* 0x0009e8000c10190e */
[----:B------:R4:W-:Y:S04]  /*7130*/  STG.E desc[UR14][R216.64+0x80], R26 ;  /* 0x0000801ad8007986 */ /* 0x0009e8000c10190e */
[----:B------:R4:W-:Y:S04]  /*7140*/  STG.E desc[UR14][R218.64], R75 ;  /* 0x0000004bda007986 */ /* 0x0009e8000c10190e */
[----:B------:R4:W-:Y:S04]  /*7150*/  STG.E desc[UR14][R218.64+0x80], R27 ;  /* 0x0000801bda007986 */ /* 0x0009e8000c10190e */
[----:B------:R4:W-:Y:S04]  /*7160*/  STG.E desc[UR14][R220.64], R68 ;  /* 0x00000044dc007986 */ /* 0x0009e8000c10190e */
[----:B--2---:R4:W-:Y:S04]  /*7170*/  STG.E desc[UR14][R220.64+0x80], R4 ;  /* 0x00008004dc007986 */ /* 0x0049e8000c10190e */
[----:B------:R4:W-:Y:S04]  /*7180*/  STG.E desc[UR14][R222.64], R69 ;  /* 0x00000045de007986 */ /* 0x0009e8000c10190e */
[----:B------:R4:W-:Y:S04]  /*7190*/  STG.E desc[UR14][R222.64+0x80], R5 ;  /* 0x00008005de007986 */ /* 0x0009e8000c10190e */
[----:B------:R4:W-:Y:S04]  /*71a0*/  STG.E desc[UR14][R224.64], R70 ;  /* 0x00000046e0007986 */ /* 0x0009e8000c10190e */
[----:B------:R4:W-:Y:S04]  /*71b0*/  STG.E desc[UR14][R224.64+0x80], R6 ;  /* 0x00008006e0007986 */ /* 0x0009e8000c10190e */
[----:B------:R4:W-:Y:S04]  /*71c0*/  STG.E desc[UR14][R226.64], R71 ;  /* 0x00000047e2007986 */ /* 0x0009e8000c10190e */
[----:B------:R4:W-:Y:S04]  /*71d0*/  STG.E desc[UR14][R226.64+0x80], R7 ;  /* 0x00008007e2007986 */ /* 0x0009e8000c10190e */
[----:B------:R4:W-:Y:S04]  /*71e0*/  STG.E desc[UR14][R234.64], R28 ;  /* 0x0000001cea007986 */ /* 0x0009e8000c10190e */
[----:B---3--:R4:W-:Y:S04]  /*71f0*/  STG.E desc[UR14][R234.64+0x80], R8 ;  /* 0x00008008ea007986 */ /* 0x0089e8000c10190e */
[----:B------:R4:W-:Y:S04]  /*7200*/  STG.E desc[UR14][R230.64], R29 ;  /* 0x0000001de6007986 */ /* 0x0009e8000c10190e */
[----:B------:R4:W-:Y:S04]  /*7210*/  STG.E desc[UR14][R230.64+0x80], R9 ;  /* 0x00008009e6007986 */ /* 0x0009e8000c10190e */
[----:B------:R4:W-:Y:S04]  /*7220*/  STG.E desc[UR14][R232.64], R30 ;  /* 0x0000001ee8007986 */ /* 0x0009e8000c10190e */
[----:B------:R4:W-:Y:S04]  /*7230*/  STG.E desc[UR14][R232.64+0x80], R10 ;  /* 0x0000800ae8007986 */ /* 0x0009e8000c10190e */
[----:B------:R4:W-:Y:S04]  /*7240*/  STG.E desc[UR14][R228.64], R31 ;  /* 0x0000001fe4007986 */ /* 0x0009e8000c10190e */
[----:B------:R4:W-:Y:S01]  /*7250*/  STG.E desc[UR14][R228.64+0x80], R11 ;  /* 0x0000800be4007986 */ /* 0x0009e2000c10190e */
[----:B------:R-:W-:Y:S06]  /*7260*/  BAR.SYNC.DEFER_BLOCKING 0x0 ;  /* 0x0000000000007b1d */ /* 0x000fec0000010000 */
[----:B------:R-:W-:Y:S05]  /*7270*/  @P1 BRA `(.L_x_8) ;  /* 0x00000000009c1947 */ /* 0x000fea0003800000 */
[----:B------:R-:W-:Y:S01]  /*7280*/  NOP ;  /* 0x0000000000007918 */ /* 0x000fe20000000000 */
[----:B------:R-:W-:Y:S01]  /*7290*/  UMOV UR4, 0x50 ;  /* 0x0000005000047882 */ /* 0x000fe20000000000 */
[----:B------:R-:W-:Y:S01]  /*72a0*/  IMAD.U32 R0, RZ, RZ, UR13 ;  /* 0x0000000dff007e24 */ /* 0x000fe2000f8e00ff */
[----:B------:R-:W-:Y:S01]  /*72b0*/  ULEA UR6, UR6, UR4, 0x18 ;  /* 0x0000000406067291 */ /* 0x000fe2000f8ec0ff */
[----:B------:R-:W-:Y:S02]  /*72c0*/  IMAD.MOV.U32 R3, RZ, RZ, 0xf ;  /* 0x0000000fff037424 */ /* 0x000fe400078e00ff */
[----:B----4-:R-:W-:Y:S01]  /*72d0*/  IMAD.MOV.U32 R7, RZ, RZ, 0x1 ;  /* 0x00000001ff077424 */ /* 0x010fe200078e00ff */
[----:B------:R-:W-:-:S04]  /*72e0*/  LOP3.LUT R0, R0, 0xffff, RZ, 0xc0, !PT ;  /* 0x0000ffff00007812 */ /* 0x000fc800078ec0ff */
[----:B------:R-:W-:Y:S01]  /*72f0*/  SHF.R.U32.HI R0, RZ, 0x5, R0 ;  /* 0x00000005ff007819 */ /* 0x000fe20000011600 */
[----:B------:R-:W0:Y:S04]  /*7300*/  LDS R5, [UR6] ;  /* 0x00000006ff057984 */ /* 0x000e280008000800 */
[----:B------:R-:W-:Y:S01]  /*7310*/  VIADD R2, R0, 0x10 ;  /* 0x0000001000027836 */ /* 0x000fe20000000000 */
[----:B------:R-:W-:-:S04]  /*7320*/  SHF.L.U32 R0, R3, R0, RZ ;  /* 0x0000000003007219 */ /* 0x000fc800000006ff */
[----:B------:R-:W-:-:S04]  /*7330*/  SHF.L.U32 R3, R7, R2, RZ ;  /* 0x0000000207037219 */ /* 0x000fc800000006ff */
[----:B------:R-:W-:-:S04]  /*7340*/  LOP3.LUT R0, R3, R0, RZ, 0xfc, !PT ;  /* 0x0000000003007212 */ /* 0x000fc800078efcff */
[C---:B------:R-:W-:Y:S02]  /*7350*/  LOP3.LUT R2, R0.reuse, 0xffff, RZ, 0xc0, !PT ;  /* 0x0000ffff00027812 */ /* 0x040fe400078ec0ff */
[----:B0-----:R-:W-:-:S04]  /*7360*/  LOP3.LUT R3, R0, 0xffff, R5, 0x80, !PT ;  /* 0x0000ffff00037812 */ /* 0x001fc800078e8005 */
[----:B------:R-:W-:-:S13]  /*7370*/  ISETP.NE.AND P0, PT, R3, R2, PT ;  /* 0x000000020300720c */ /* 0x000fda0003f05270 */
[----:B------:R-:W-:Y:S05]  /*7380*/  @P0 BRA `(.L_x_9) ;  /* 0x0000000000500947 */ /* 0x000fea0003800000 */
[----:B------:R-:W-:Y:S02]  /*7390*/  SHF.R.U32.HI R5, RZ, 0x10, R5 ;  /* 0x00000010ff057819 */ /* 0x000fe40000011605 */
[----:B------:R-:W-:-:S04]  /*73a0*/  SHF.R.U32.HI R2, RZ, 0x10, R0 ;  /* 0x00000010ff027819 */ /* 0x000fc80000011600 */
[----:B------:R-:W-:-:S04]  /*73b0*/  LOP3.LUT R5, R5, R2, RZ, 0xc0, !PT ;  /* 0x0000000205057212 */ /* 0x000fc800078ec0ff */
[----:B------:R-:W-:-:S13]  /*73c0*/  ISETP.NE.AND P0, PT, R5, R2, PT ;  /* 0x000000020500720c */ /* 0x000fda0003f05270 */
[----:B------:R-:W-:Y:S05]  /*73d0*/  @P0 BRA `(.L_x_10) ;  /* 0x0000000000300947 */ /* 0x000fea0003800000 */
[----:B------:R-:W-:Y:S01]  /*73e0*/  R2UR UR4, R0 ;  /* 0x00000000000472ca */ /* 0x000fe200000e0000 */
[----:B------:R-:W-:Y:S01]  /*73f0*/  VOTEU.ANY UR5, UPT, PT ;  /* 0x0000000000057886 */ /* 0x000fe200038e0100 */
[----:B------:R-:W0:Y:S01]  /*7400*/  S2R R0, SR_LANEID ;  /* 0x0000000000007919 */ /* 0x000e220000000000 */
[----:B------:R-:W-:-:S10]  /*7410*/  UFLO.U32 UR5, UR5 ;  /* 0x00000005000572bd */ /* 0x000fd400080e0000 */
[----:B------:R-:W-:-:S06]  /*7420*/  ULOP3.LUT UR4, URZ, UR4, URZ, 0x33, !UPT ;  /* 0x00000004ff047292 */ /* 0x000fcc000f8e33ff */
[----:B------:R-:W-:-:S04]  /*7430*/  IMAD.U32 R2, RZ, RZ, UR4 ;  /* 0x00000004ff027e24 */ /* 0x000fc8000f8e00ff */
[----:B------:R-:W1:Y:S02]  /*7440*/  REDUX UR7, R2 ;  /* 0x00000000020773c4 */ /* 0x000e640000000000 */
[----:B------:R2:W-:Y:S01]  /*7450*/  UTCATOMSWS.AND URZ, UR4 ;  /* 0x0000000400ff79e3 */ /* 0x0005e20008000000 */
[----:B0-----:R-:W-:Y:S01]  /*7460*/  ISETP.EQ.U32.AND P0, PT, R0, UR5, PT ;  /* 0x0000000500007c0c */ /* 0x001fe2000bf02070 */
[----:B-1----:R-:W-:-:S12]  /*7470*/  IMAD.U32 R0, RZ, RZ, UR7 ;  /* 0x00000007ff007e24 */ /* 0x002fd8000f8e00ff */
[----:B------:R2:W-:Y:S01]  /*7480*/  @P0 ATOMS.AND RZ, [UR6], R0 ;  /* 0x00000000ffff098c */ /* 0x0005e2000a800006 */
[----:B------:R-:W-:Y:S05]  /*7490*/  BRA `(.L_x_8) ;  /* 0x0000000000147947 */ /* 0x000fea0003800000 */
.L_x_10:
[----:B------:R-:W-:-:S07]  /*74a0*/  MOV R2, 0x74c0 ;  /* 0x000074c000027802 */ /* 0x000fce0000000f00 */
[----:B------:R-:W-:Y:S05]  /*74b0*/  CALL.REL.NOINC `($__internal_0_$__cuda_sm10x_tcgen05_guardrail_trap_col_being_dealloced_not_returned_by_alloc) ;  /* 0x0000000000207944 */ /* 0x000fea0003c00000 */
[----:B------:R-:W-:Y:S05]  /*74c0*/  BRA `(.L_x_8) ;  /* 0x0000000000087947 */ /* 0x000fea0003800000 */
.L_x_9:
[----:B------:R-:W-:-:S07]  /*74d0*/  MOV R2, 0x74f0 ;  /* 0x000074f000027802 */ /* 0x000fce0000000f00 */
[----:B------:R-:W-:Y:S05]  /*74e0*/  CALL.REL.NOINC `($__internal_2_$__cuda_sm10x_tcgen05_guardrail_trap_unallocated_columns_being_dealloced) ;  /* 0x00000000002c7944 */ /* 0x000fea0003c00000 */
.L_x_8:
[----:B------:R-:W-:Y:S01]  /*74f0*/  NOP ;  /* 0x0000000000007918 */ /* 0x000fe20000000000 */
[----:B--2---:R-:W-:Y:S05]  /*7500*/  EXIT ;  /* 0x000000000000794d */ /* 0x004fea0003800000 */
.L_x_7:
[----:B------:R-:W0:Y:S02]  /*7510*/  SYNCS.PHASECHK.TRANS64.TRYWAIT P0, [UR7+0xa000], RZ ;  /* 0x00a000ffff0075a7 */ /* 0x000e240008001107 */
[----:B0-----:R-:W-:Y:S05]  /*7520*/  @!P0 BRA `(.L_x_7) ;  /* 0xfffffffc00f88947 */ /* 0x001fea000383ffff */
[----:B------:R-:W-:Y:S05]  /*7530*/  BRA `(.L_x_11) ;  /* 0xffffffd800387947 */ /* 0x000fea000383ffff */
        .weak           $__internal_0_$__cuda_sm10x_tcgen05_guardrail_trap_col_being_dealloced_not_returned_by_alloc
        .type           $__internal_0_$__cuda_sm10x_tcgen05_guardrail_trap_col_being_dealloced_not_returned_by_alloc,@function
        .size           $__internal_0_$__cuda_sm10x_tcgen05_guardrail_trap_col_being_dealloced_not_returned_by_alloc,($__internal_1_$__cuda_sm10x_tcgen05_guardrail_trap_phase_invalid_during_alloc - $__internal_0_$__cuda_sm10x_tcgen05_guardrail_trap_col_being_dealloced_not_returned_by_alloc)
$__internal_0_$__cuda_sm10x_tcgen05_guardrail_trap_col_being_dealloced_not_returned_by_alloc:
[----:B------:R-:W-:Y:S05]  /*7540*/  BPT.TRAP 0x1 ;  /* 0x000000040000795c */ /* 0x000fea0000300000 */
[----:B------:R-:W-:-:S04]  /*7550*/  IMAD.MOV.U32 R3, RZ, RZ, 0x0 ;  /* 0x00000000ff037424 */ /* 0x000fc800078e00ff */
[----:B------:R-:W-:Y:S05]  /*7560*/  RET.REL.NODEC R2 `(gluon_mma) ;  /* 0xffffff8802a47950 */ /* 0x000fea0003c3ffff */
        .weak           $__internal_1_$__cuda_sm10x_tcgen05_guardrail_trap_phase_invalid_during_alloc
        .type           $__internal_1_$__cuda_sm10x_tcgen05_guardrail_trap_phase_invalid_during_alloc,@function
        .size           $__internal_1_$__cuda_sm10x_tcgen05_guardrail_trap_phase_invalid_during_alloc,($__internal_2_$__cuda_sm10x_tcgen05_guardrail_trap_unallocated_columns_being_dealloced - $__internal_1_$__cuda_sm10x_tcgen05_guardrail_trap_phase_invalid_during_alloc)
$__internal_1_$__cuda_sm10x_tcgen05_guardrail_trap_phase_invalid_during_alloc:
[----:B------:R-:W-:Y:S05]  /*7570*/  BPT.TRAP 0x1 ;  /* 0x000000040000795c */ /* 0x000fea0000300000 */
[----:B------:R-:W-:-:S04]  /*7580*/  IMAD.MOV.U32 R3, RZ, RZ, 0x0 ;  /* 0x00000000ff037424 */ /* 0x000fc800078e00ff */
[----:B------:R-:W-:Y:S05]  /*7590*/  RET.REL.NODEC R2 `(gluon_mma) ;  /* 0xffffff8802987950 */ /* 0x000fea0003c3ffff */
        .weak           $__internal_2_$__cuda_sm10x_tcgen05_guardrail_trap_unallocated_columns_being_dealloced
        .type           $__internal_2_$__cuda_sm10x_tcgen05_guardrail_trap_unallocated_columns_being_dealloced,@function
        .size           $__internal_2_$__cuda_sm10x_tcgen05_guardrail_trap_unallocated_columns_being_dealloced,(.L_x_15 - $__internal_2_$__cuda_sm10x_tcgen05_guardrail_trap_unallocated_columns_being_dealloced)
$__internal_2_$__cuda_sm10x_tcgen05_guardrail_trap_unallocated_columns_being_dealloced:
[----:B------:R-:W-:Y:S05]  /*75a0*/  BPT.TRAP 0x1 ;  /* 0x000000040000795c */ /* 0x000fea0000300000 */
[----:B------:R-:W-:-:S04]  /*75b0*/  IMAD.MOV.U32 R3, RZ, RZ, 0x0 ;  /* 0x00000000ff037424 */ /* 0x000fc800078e00ff */
[----:B------:R-:W-:Y:S05]  /*75c0*/  RET.REL.NODEC R2 `(gluon_mma) ;  /* 0xffffff88028c7950 */ /* 0x000fea0003c3ffff */
.L_x_12:
[----:B------:R-:W-:-:S00]  /*75d0*/  BRA `(.L_x_12) ;  /* 0xfffffffc00fc7947 */ /* 0x000fc0000383ffff */
[----:B------:R-:W-:-:S00]  /*75e0*/  NOP ;  /* 0x0000000000007918 */ /* 0x000fc00000000000 */
        /* <DEDUP_REMOVED lines=9> */
.L_x_15:


//--------------------- .nv.shared.gluon_mma      --------------------------
	.section	.nv.shared.gluon_mma,"aw",@nobits
	.sectionflags	@""
	.align	16
	.zero		1024


//--------------------- .nv.shared.reserved.0     --------------------------
	.section	.nv.shared.reserved.0,"aw",@nobits
	.align	8
	.weak		__nv_reservedSMEM_offset_0_alias
	.size		__nv_reservedSMEM_offset_0_alias, 0, 64
	.other		__nv_reservedSMEM_offset_0_alias,@"STO_CUDA_RESERVED_SHARED STV_DEFAULT"
__nv_reservedSMEM_offset_0_alias:
	.zero		0
.nv.shared.reserved.0:
	.zero		64
	.weak		__nv_reservedSMEM_allocation_phase
	.type		__nv_reservedSMEM_allocation_phase,@object
	.size		__nv_reservedSMEM_allocation_phase,(.L_0 - __nv_reservedSMEM_allocation_phase)
__nv_reservedSMEM_allocation_phase:
	.zero		1
.L_0:
	.zero		7
	.weak		__nv_reservedSMEM_devtool_atexit_pc
	.type		__nv_reservedSMEM_devtool_atexit_pc,@object
	.size		__nv_reservedSMEM_devtool_atexit_pc,(__nv_reservedSMEM_allocation_mask - __nv_reservedSMEM_devtool_atexit_pc)
__nv_reservedSMEM_devtool_atexit_pc:
	.zero		8
	.weak		__nv_reservedSMEM_allocation_mask
	.type		__nv_reservedSMEM_allocation_mask,@object
	.size		__nv_reservedSMEM_allocation_mask,(.L_2 - __nv_reservedSMEM_allocation_mask)
__nv_reservedSMEM_allocation_mask:
	.zero		4
.L_2:


//--------------------- .nv.constant0.gluon_mma   --------------------------
	.section	.nv.constant0.gluon_mma,"a",@progbits
	.sectionflags	@""
	.align	4
.nv.constant0.gluon_mma:
	.zero		936


//--------------------- SYMBOLS --------------------------

	.type		.nv.reservedSmem.offset0,@object
	.size		.nv.reservedSmem.offset0,0x4
	.type		.nv.reservedSmem.cap,@object
	.size		.nv.reservedSmem.cap,0x4
